//
// Generated by NVIDIA NVVM Compiler
//
// Compiler Build ID: CL-36424714
// Cuda compilation tools, release 13.0, V13.0.88
// Based on NVVM 20.0.0
//

.version 9.0
.target sm_100
.address_size 64

	// .globl	_Z17convolutionRowGPUPfS_S_iii

.visible .entry _Z17convolutionRowGPUPfS_S_iii(
	.param .u64 .ptr .align 1 _Z17convolutionRowGPUPfS_S_iii_param_0,
	.param .u64 .ptr .align 1 _Z17convolutionRowGPUPfS_S_iii_param_1,
	.param .u64 .ptr .align 1 _Z17convolutionRowGPUPfS_S_iii_param_2,
	.param .u32 _Z17convolutionRowGPUPfS_S_iii_param_3,
	.param .u32 _Z17convolutionRowGPUPfS_S_iii_param_4,
	.param .u32 _Z17convolutionRowGPUPfS_S_iii_param_5
)
{
	.reg .pred 	%p<52>;
	.reg .b32 	%r<63>;
	.reg .b32 	%f<86>;
	.reg .b64 	%rd<25>;

	ld.param.u64 	%rd10, [_Z17convolutionRowGPUPfS_S_iii_param_0];
	ld.param.u64 	%rd11, [_Z17convolutionRowGPUPfS_S_iii_param_1];
	ld.param.u64 	%rd12, [_Z17convolutionRowGPUPfS_S_iii_param_2];
	ld.param.u32 	%r28, [_Z17convolutionRowGPUPfS_S_iii_param_3];
	ld.param.u32 	%r29, [_Z17convolutionRowGPUPfS_S_iii_param_4];
	ld.param.u32 	%r30, [_Z17convolutionRowGPUPfS_S_iii_param_5];
	cvta.to.global.u64 	%rd1, %rd12;
	cvta.to.global.u64 	%rd2, %rd11;
	mov.u32 	%r1, %tid.x;
	setp.lt.s32 	%p1, %r30, 0;
	@%p1 bra 	$L__BB0_40;
	mov.u32 	%r31, %tid.y;
	cvta.to.global.u64 	%rd13, %rd10;
	neg.s32 	%r61, %r30;
	mul.lo.s32 	%r3, %r28, %r31;
	mad.lo.s32 	%r32, %r29, %r31, %r1;
	mul.wide.s32 	%rd14, %r32, 4;
	add.s64 	%rd3, %rd13, %rd14;
	setp.lt.u32 	%p2, %r30, 4;
	mov.f32 	%f78, 0f00000000;
	@%p2 bra 	$L__BB0_21;
	shl.b32 	%r57, %r30, 1;
	sub.s32 	%r59, 3, %r30;
	and.b32  	%r33, %r57, -8;
	neg.s32 	%r58, %r33;
	sub.s32 	%r56, %r1, %r30;
	add.s32 	%r34, %r1, %r3;
	sub.s32 	%r55, %r34, %r30;
	mov.f32 	%f78, 0f00000000;
$L__BB0_3:
	.pragma "nounroll";
	setp.lt.s32 	%p3, %r56, 0;
	setp.ge.s32 	%p4, %r56, %r28;
	mul.wide.s32 	%rd15, %r55, 4;
	add.s64 	%rd4, %rd2, %rd15;
	mul.wide.s32 	%rd16, %r57, 4;
	add.s64 	%rd5, %rd1, %rd16;
	or.pred  	%p5, %p3, %p4;
	@%p5 bra 	$L__BB0_5;
	ld.global.f32 	%f37, [%rd4];
	ld.global.f32 	%f38, [%rd5];
	fma.rn.f32 	%f78, %f37, %f38, %f78;
$L__BB0_5:
	st.global.f32 	[%rd3], %f78;
	add.s32 	%r35, %r56, 1;
	setp.lt.s32 	%p6, %r35, 0;
	setp.ge.s32 	%p7, %r35, %r28;
	or.pred  	%p8, %p6, %p7;
	@%p8 bra 	$L__BB0_7;
	ld.global.f32 	%f39, [%rd4+4];
	ld.global.f32 	%f40, [%rd5+-4];
	fma.rn.f32 	%f78, %f39, %f40, %f78;
$L__BB0_7:
	st.global.f32 	[%rd3], %f78;
	add.s32 	%r36, %r56, 2;
	setp.lt.s32 	%p9, %r36, 0;
	setp.ge.s32 	%p10, %r36, %r28;
	or.pred  	%p11, %p9, %p10;
	@%p11 bra 	$L__BB0_9;
	ld.global.f32 	%f41, [%rd4+8];
	ld.global.f32 	%f42, [%rd5+-8];
	fma.rn.f32 	%f78, %f41, %f42, %f78;
$L__BB0_9:
	st.global.f32 	[%rd3], %f78;
	add.s32 	%r37, %r56, 3;
	setp.lt.s32 	%p12, %r37, 0;
	setp.ge.s32 	%p13, %r37, %r28;
	or.pred  	%p14, %p12, %p13;
	@%p14 bra 	$L__BB0_11;
	ld.global.f32 	%f43, [%rd4+12];
	ld.global.f32 	%f44, [%rd5+-12];
	fma.rn.f32 	%f78, %f43, %f44, %f78;
$L__BB0_11:
	st.global.f32 	[%rd3], %f78;
	add.s32 	%r38, %r56, 4;
	setp.lt.s32 	%p15, %r38, 0;
	setp.ge.s32 	%p16, %r38, %r28;
	or.pred  	%p17, %p15, %p16;
	@%p17 bra 	$L__BB0_13;
	ld.global.f32 	%f45, [%rd4+16];
	ld.global.f32 	%f46, [%rd5+-16];
	fma.rn.f32 	%f78, %f45, %f46, %f78;
$L__BB0_13:
	st.global.f32 	[%rd3], %f78;
	add.s32 	%r39, %r56, 5;
	setp.lt.s32 	%p18, %r39, 0;
	setp.ge.s32 	%p19, %r39, %r28;
	or.pred  	%p20, %p18, %p19;
	@%p20 bra 	$L__BB0_15;
	ld.global.f32 	%f47, [%rd4+20];
	ld.global.f32 	%f48, [%rd5+-20];
	fma.rn.f32 	%f78, %f47, %f48, %f78;
$L__BB0_15:
	st.global.f32 	[%rd3], %f78;
	add.s32 	%r40, %r56, 6;
	setp.lt.s32 	%p21, %r40, 0;
	setp.ge.s32 	%p22, %r40, %r28;
	or.pred  	%p23, %p21, %p22;
	@%p23 bra 	$L__BB0_17;
	ld.global.f32 	%f49, [%rd4+24];
	ld.global.f32 	%f50, [%rd5+-24];
	fma.rn.f32 	%f78, %f49, %f50, %f78;
$L__BB0_17:
	st.global.f32 	[%rd3], %f78;
	add.s32 	%r41, %r56, 7;
	setp.lt.s32 	%p24, %r41, 0;
	setp.ge.s32 	%p25, %r41, %r28;
	or.pred  	%p26, %p24, %p25;
	@%p26 bra 	$L__BB0_19;
	ld.global.f32 	%f51, [%rd4+28];
	ld.global.f32 	%f52, [%rd5+-28];
	fma.rn.f32 	%f78, %f51, %f52, %f78;
$L__BB0_19:
	st.global.f32 	[%rd3], %f78;
	add.s32 	%r59, %r59, 8;
	add.s32 	%r58, %r58, 8;
	add.s32 	%r57, %r57, -8;
	add.s32 	%r56, %r56, 8;
	add.s32 	%r55, %r55, 8;
	setp.ne.s32 	%p27, %r58, 0;
	@%p27 bra 	$L__BB0_3;
	add.s32 	%r61, %r59, -3;
$L__BB0_21:
	shl.b32 	%r42, %r30, 1;
	and.b32  	%r43, %r42, 6;
	setp.lt.u32 	%p28, %r43, 3;
	@%p28 bra 	$L__BB0_31;
	add.s32 	%r21, %r61, %r1;
	setp.lt.s32 	%p29, %r21, 0;
	setp.ge.s32 	%p30, %r21, %r28;
	add.s32 	%r44, %r21, %r3;
	mul.wide.s32 	%rd17, %r44, 4;
	add.s64 	%rd6, %rd2, %rd17;
	sub.s32 	%r45, %r30, %r61;
	mul.wide.s32 	%rd18, %r45, 4;
	add.s64 	%rd7, %rd1, %rd18;
	or.pred  	%p31, %p29, %p30;
	@%p31 bra 	$L__BB0_24;
	ld.global.f32 	%f53, [%rd6];
	ld.global.f32 	%f54, [%rd7];
	fma.rn.f32 	%f78, %f53, %f54, %f78;
$L__BB0_24:
	st.global.f32 	[%rd3], %f78;
	add.s32 	%r46, %r21, 1;
	setp.lt.s32 	%p32, %r46, 0;
	setp.ge.s32 	%p33, %r46, %r28;
	or.pred  	%p34, %p32, %p33;
	@%p34 bra 	$L__BB0_26;
	ld.global.f32 	%f55, [%rd6+4];
	ld.global.f32 	%f56, [%rd7+-4];
	fma.rn.f32 	%f78, %f55, %f56, %f78;
$L__BB0_26:
	st.global.f32 	[%rd3], %f78;
	add.s32 	%r47, %r21, 2;
	setp.lt.s32 	%p35, %r47, 0;
	setp.ge.s32 	%p36, %r47, %r28;
	or.pred  	%p37, %p35, %p36;
	@%p37 bra 	$L__BB0_28;
	ld.global.f32 	%f57, [%rd6+8];
	ld.global.f32 	%f58, [%rd7+-8];
	fma.rn.f32 	%f78, %f57, %f58, %f78;
$L__BB0_28:
	st.global.f32 	[%rd3], %f78;
	add.s32 	%r48, %r21, 3;
	setp.lt.s32 	%p38, %r48, 0;
	setp.ge.s32 	%p39, %r48, %r28;
	or.pred  	%p40, %p38, %p39;
	@%p40 bra 	$L__BB0_30;
	ld.global.f32 	%f59, [%rd6+12];
	ld.global.f32 	%f60, [%rd7+-12];
	fma.rn.f32 	%f78, %f59, %f60, %f78;
$L__BB0_30:
	st.global.f32 	[%rd3], %f78;
	add.s32 	%r61, %r61, 4;
$L__BB0_31:
	and.b32  	%r49, %r30, 1;
	setp.eq.b32 	%p41, %r49, 1;
	not.pred 	%p42, %p41;
	@%p42 bra 	$L__BB0_37;
	add.s32 	%r24, %r61, %r1;
	setp.lt.s32 	%p43, %r24, 0;
	setp.ge.s32 	%p44, %r24, %r28;
	add.s32 	%r50, %r24, %r3;
	mul.wide.s32 	%rd19, %r50, 4;
	add.s64 	%rd8, %rd2, %rd19;
	sub.s32 	%r51, %r30, %r61;
	mul.wide.s32 	%rd20, %r51, 4;
	add.s64 	%rd9, %rd1, %rd20;
	or.pred  	%p45, %p43, %p44;
	@%p45 bra 	$L__BB0_34;
	ld.global.f32 	%f61, [%rd8];
	ld.global.f32 	%f62, [%rd9];
	fma.rn.f32 	%f78, %f61, %f62, %f78;
$L__BB0_34:
	st.global.f32 	[%rd3], %f78;
	add.s32 	%r52, %r24, 1;
	setp.lt.s32 	%p46, %r52, 0;
	setp.ge.s32 	%p47, %r52, %r28;
	or.pred  	%p48, %p46, %p47;
	@%p48 bra 	$L__BB0_36;
	ld.global.f32 	%f63, [%rd8+4];
	ld.global.f32 	%f64, [%rd9+-4];
	fma.rn.f32 	%f78, %f63, %f64, %f78;
$L__BB0_36:
	st.global.f32 	[%rd3], %f78;
	add.s32 	%r61, %r61, 2;
$L__BB0_37:
	add.s32 	%r27, %r61, %r1;
	setp.lt.s32 	%p49, %r27, 0;
	setp.ge.s32 	%p50, %r27, %r28;
	or.pred  	%p51, %p49, %p50;
	@%p51 bra 	$L__BB0_39;
	add.s32 	%r53, %r27, %r3;
	mul.wide.s32 	%rd21, %r53, 4;
	add.s64 	%rd22, %rd2, %rd21;
	ld.global.f32 	%f65, [%rd22];
	sub.s32 	%r54, %r30, %r61;
	mul.wide.s32 	%rd23, %r54, 4;
	add.s64 	%rd24, %rd1, %rd23;
	ld.global.f32 	%f66, [%rd24];
	fma.rn.f32 	%f78, %f65, %f66, %f78;
$L__BB0_39:
	st.global.f32 	[%rd3], %f78;
$L__BB0_40:
	ret;

}
	// .globl	_Z20convolutionColumnGPUPfS_S_iii
.visible .entry _Z20convolutionColumnGPUPfS_S_iii(
	.param .u64 .ptr .align 1 _Z20convolutionColumnGPUPfS_S_iii_param_0,
	.param .u64 .ptr .align 1 _Z20convolutionColumnGPUPfS_S_iii_param_1,
	.param .u64 .ptr .align 1 _Z20convolutionColumnGPUPfS_S_iii_param_2,
	.param .u32 _Z20convolutionColumnGPUPfS_S_iii_param_3,
	.param .u32 _Z20convolutionColumnGPUPfS_S_iii_param_4,
	.param .u32 _Z20convolutionColumnGPUPfS_S_iii_param_5
)
{
	.reg .pred 	%p<52>;
	.reg .b32 	%r<102>;
	.reg .b32 	%f<86>;
	.reg .b64 	%rd<47>;

	ld.param.u64 	%rd7, [_Z20convolutionColumnGPUPfS_S_iii_param_0];
	ld.param.u64 	%rd8, [_Z20convolutionColumnGPUPfS_S_iii_param_1];
	ld.param.u64 	%rd9, [_Z20convolutionColumnGPUPfS_S_iii_param_2];
	ld.param.u32 	%r54, [_Z20convolutionColumnGPUPfS_S_iii_param_3];
	ld.param.u32 	%r55, [_Z20convolutionColumnGPUPfS_S_iii_param_4];
	ld.param.u32 	%r56, [_Z20convolutionColumnGPUPfS_S_iii_param_5];
	cvta.to.global.u64 	%rd1, %rd9;
	cvta.to.global.u64 	%rd2, %rd8;
	mov.u32 	%r1, %tid.x;
	mov.u32 	%r2, %tid.y;
	setp.lt.s32 	%p1, %r56, 0;
	@%p1 bra 	$L__BB1_40;
	cvta.to.global.u64 	%rd10, %rd7;
	neg.s32 	%r100, %r56;
	mad.lo.s32 	%r57, %r55, %r2, %r1;
	mul.wide.s32 	%rd11, %r57, 4;
	add.s64 	%rd3, %rd10, %rd11;
	setp.lt.u32 	%p2, %r56, 4;
	mov.f32 	%f78, 0f00000000;
	@%p2 bra 	$L__BB1_21;
	shl.b32 	%r96, %r56, 1;
	sub.s32 	%r98, 3, %r56;
	and.b32  	%r58, %r96, -8;
	neg.s32 	%r97, %r58;
	sub.s32 	%r95, %r2, %r56;
	mul.lo.s32 	%r59, %r54, %r95;
	add.s32 	%r60, %r59, %r54;
	add.s32 	%r94, %r1, %r60;
	shl.b32 	%r9, %r54, 3;
	add.s32 	%r61, %r95, 2;
	mad.lo.s32 	%r93, %r54, %r61, %r1;
	add.s32 	%r62, %r95, 3;
	mad.lo.s32 	%r92, %r54, %r62, %r1;
	add.s32 	%r63, %r95, 4;
	mad.lo.s32 	%r91, %r54, %r63, %r1;
	add.s32 	%r64, %r95, 5;
	mad.lo.s32 	%r90, %r54, %r64, %r1;
	add.s32 	%r65, %r95, 6;
	mad.lo.s32 	%r89, %r54, %r65, %r1;
	add.s32 	%r66, %r95, 7;
	mad.lo.s32 	%r88, %r54, %r66, %r1;
	add.s32 	%r87, %r1, %r59;
	mov.f32 	%f78, 0f00000000;
$L__BB1_3:
	.pragma "nounroll";
	setp.lt.s32 	%p3, %r95, 0;
	setp.ge.s32 	%p4, %r95, %r55;
	mul.wide.s32 	%rd12, %r96, 4;
	add.s64 	%rd4, %rd1, %rd12;
	or.pred  	%p5, %p3, %p4;
	@%p5 bra 	$L__BB1_5;
	mul.wide.s32 	%rd13, %r87, 4;
	add.s64 	%rd14, %rd2, %rd13;
	ld.global.f32 	%f37, [%rd14];
	ld.global.f32 	%f38, [%rd4];
	fma.rn.f32 	%f78, %f37, %f38, %f78;
$L__BB1_5:
	st.global.f32 	[%rd3], %f78;
	add.s32 	%r67, %r95, 1;
	setp.lt.s32 	%p6, %r67, 0;
	setp.ge.s32 	%p7, %r67, %r55;
	or.pred  	%p8, %p6, %p7;
	@%p8 bra 	$L__BB1_7;
	mul.wide.s32 	%rd15, %r94, 4;
	add.s64 	%rd16, %rd2, %rd15;
	ld.global.f32 	%f39, [%rd16];
	ld.global.f32 	%f40, [%rd4+-4];
	fma.rn.f32 	%f78, %f39, %f40, %f78;
$L__BB1_7:
	st.global.f32 	[%rd3], %f78;
	add.s32 	%r68, %r95, 2;
	setp.lt.s32 	%p9, %r68, 0;
	setp.ge.s32 	%p10, %r68, %r55;
	or.pred  	%p11, %p9, %p10;
	@%p11 bra 	$L__BB1_9;
	mul.wide.s32 	%rd17, %r93, 4;
	add.s64 	%rd18, %rd2, %rd17;
	ld.global.f32 	%f41, [%rd18];
	ld.global.f32 	%f42, [%rd4+-8];
	fma.rn.f32 	%f78, %f41, %f42, %f78;
$L__BB1_9:
	st.global.f32 	[%rd3], %f78;
	add.s32 	%r69, %r95, 3;
	setp.lt.s32 	%p12, %r69, 0;
	setp.ge.s32 	%p13, %r69, %r55;
	or.pred  	%p14, %p12, %p13;
	@%p14 bra 	$L__BB1_11;
	mul.wide.s32 	%rd19, %r92, 4;
	add.s64 	%rd20, %rd2, %rd19;
	ld.global.f32 	%f43, [%rd20];
	ld.global.f32 	%f44, [%rd4+-12];
	fma.rn.f32 	%f78, %f43, %f44, %f78;
$L__BB1_11:
	st.global.f32 	[%rd3], %f78;
	add.s32 	%r70, %r95, 4;
	setp.lt.s32 	%p15, %r70, 0;
	setp.ge.s32 	%p16, %r70, %r55;
	or.pred  	%p17, %p15, %p16;
	@%p17 bra 	$L__BB1_13;
	mul.wide.s32 	%rd21, %r91, 4;
	add.s64 	%rd22, %rd2, %rd21;
	ld.global.f32 	%f45, [%rd22];
	ld.global.f32 	%f46, [%rd4+-16];
	fma.rn.f32 	%f78, %f45, %f46, %f78;
$L__BB1_13:
	st.global.f32 	[%rd3], %f78;
	add.s32 	%r71, %r95, 5;
	setp.lt.s32 	%p18, %r71, 0;
	setp.ge.s32 	%p19, %r71, %r55;
	or.pred  	%p20, %p18, %p19;
	@%p20 bra 	$L__BB1_15;
	mul.wide.s32 	%rd23, %r90, 4;
	add.s64 	%rd24, %rd2, %rd23;
	ld.global.f32 	%f47, [%rd24];
	ld.global.f32 	%f48, [%rd4+-20];
	fma.rn.f32 	%f78, %f47, %f48, %f78;
$L__BB1_15:
	st.global.f32 	[%rd3], %f78;
	add.s32 	%r72, %r95, 6;
	setp.lt.s32 	%p21, %r72, 0;
	setp.ge.s32 	%p22, %r72, %r55;
	or.pred  	%p23, %p21, %p22;
	@%p23 bra 	$L__BB1_17;
	mul.wide.s32 	%rd25, %r89, 4;
	add.s64 	%rd26, %rd2, %rd25;
	ld.global.f32 	%f49, [%rd26];
	ld.global.f32 	%f50, [%rd4+-24];
	fma.rn.f32 	%f78, %f49, %f50, %f78;
$L__BB1_17:
	st.global.f32 	[%rd3], %f78;
	add.s32 	%r73, %r95, 7;
	setp.lt.s32 	%p24, %r73, 0;
	setp.ge.s32 	%p25, %r73, %r55;
	or.pred  	%p26, %p24, %p25;
	@%p26 bra 	$L__BB1_19;
	mul.wide.s32 	%rd27, %r88, 4;
	add.s64 	%rd28, %rd2, %rd27;
	ld.global.f32 	%f51, [%rd28];
	ld.global.f32 	%f52, [%rd4+-28];
	fma.rn.f32 	%f78, %f51, %f52, %f78;
$L__BB1_19:
	st.global.f32 	[%rd3], %f78;
	add.s32 	%r98, %r98, 8;
	add.s32 	%r97, %r97, 8;
	add.s32 	%r96, %r96, -8;
	add.s32 	%r95, %r95, 8;
	add.s32 	%r94, %r94, %r9;
	add.s32 	%r93, %r93, %r9;
	add.s32 	%r92, %r92, %r9;
	add.s32 	%r91, %r91, %r9;
	add.s32 	%r90, %r90, %r9;
	add.s32 	%r89, %r89, %r9;
	add.s32 	%r88, %r88, %r9;
	add.s32 	%r87, %r87, %r9;
	setp.ne.s32 	%p27, %r97, 0;
	@%p27 bra 	$L__BB1_3;
	add.s32 	%r100, %r98, -3;
$L__BB1_21:
	shl.b32 	%r74, %r56, 1;
	and.b32  	%r75, %r74, 6;
	setp.lt.u32 	%p28, %r75, 3;
	@%p28 bra 	$L__BB1_31;
	add.s32 	%r43, %r100, %r2;
	setp.lt.s32 	%p29, %r43, 0;
	setp.ge.s32 	%p30, %r43, %r55;
	sub.s32 	%r76, %r56, %r100;
	mul.wide.s32 	%rd29, %r76, 4;
	add.s64 	%rd5, %rd1, %rd29;
	or.pred  	%p31, %p29, %p30;
	@%p31 bra 	$L__BB1_24;
	mad.lo.s32 	%r77, %r43, %r54, %r1;
	mul.wide.s32 	%rd30, %r77, 4;
	add.s64 	%rd31, %rd2, %rd30;
	ld.global.f32 	%f53, [%rd31];
	ld.global.f32 	%f54, [%rd5];
	fma.rn.f32 	%f78, %f53, %f54, %f78;
$L__BB1_24:
	st.global.f32 	[%rd3], %f78;
	add.s32 	%r44, %r43, 1;
	setp.lt.s32 	%p32, %r44, 0;
	setp.ge.s32 	%p33, %r44, %r55;
	or.pred  	%p34, %p32, %p33;
	@%p34 bra 	$L__BB1_26;
	mad.lo.s32 	%r78, %r44, %r54, %r1;
	mul.wide.s32 	%rd32, %r78, 4;
	add.s64 	%rd33, %rd2, %rd32;
	ld.global.f32 	%f55, [%rd33];
	ld.global.f32 	%f56, [%rd5+-4];
	fma.rn.f32 	%f78, %f55, %f56, %f78;
$L__BB1_26:
	st.global.f32 	[%rd3], %f78;
	add.s32 	%r45, %r43, 2;
	setp.lt.s32 	%p35, %r45, 0;
	setp.ge.s32 	%p36, %r45, %r55;
	or.pred  	%p37, %p35, %p36;
	@%p37 bra 	$L__BB1_28;
	mad.lo.s32 	%r79, %r45, %r54, %r1;
	mul.wide.s32 	%rd34, %r79, 4;
	add.s64 	%rd35, %rd2, %rd34;
	ld.global.f32 	%f57, [%rd35];
	ld.global.f32 	%f58, [%rd5+-8];
	fma.rn.f32 	%f78, %f57, %f58, %f78;
$L__BB1_28:
	st.global.f32 	[%rd3], %f78;
	add.s32 	%r46, %r43, 3;
	setp.lt.s32 	%p38, %r46, 0;
	setp.ge.s32 	%p39, %r46, %r55;
	or.pred  	%p40, %p38, %p39;
	@%p40 bra 	$L__BB1_30;
	mad.lo.s32 	%r80, %r46, %r54, %r1;
	mul.wide.s32 	%rd36, %r80, 4;
	add.s64 	%rd37, %rd2, %rd36;
	ld.global.f32 	%f59, [%rd37];
	ld.global.f32 	%f60, [%rd5+-12];
	fma.rn.f32 	%f78, %f59, %f60, %f78;
$L__BB1_30:
	st.global.f32 	[%rd3], %f78;
	add.s32 	%r100, %r100, 4;
$L__BB1_31:
	and.b32  	%r81, %r56, 1;
	setp.eq.b32 	%p41, %r81, 1;
	not.pred 	%p42, %p41;
	@%p42 bra 	$L__BB1_37;
	add.s32 	%r49, %r100, %r2;
	setp.lt.s32 	%p43, %r49, 0;
	setp.ge.s32 	%p44, %r49, %r55;
	sub.s32 	%r82, %r56, %r100;
	mul.wide.s32 	%rd38, %r82, 4;
	add.s64 	%rd6, %rd1, %rd38;
	or.pred  	%p45, %p43, %p44;
	@%p45 bra 	$L__BB1_34;
	mad.lo.s32 	%r83, %r49, %r54, %r1;
	mul.wide.s32 	%rd39, %r83, 4;
	add.s64 	%rd40, %rd2, %rd39;
	ld.global.f32 	%f61, [%rd40];
	ld.global.f32 	%f62, [%rd6];
	fma.rn.f32 	%f78, %f61, %f62, %f78;
$L__BB1_34:
	st.global.f32 	[%rd3], %f78;
	add.s32 	%r50, %r49, 1;
	setp.lt.s32 	%p46, %r50, 0;
	setp.ge.s32 	%p47, %r50, %r55;
	or.pred  	%p48, %p46, %p47;
	@%p48 bra 	$L__BB1_36;
	mad.lo.s32 	%r84, %r50, %r54, %r1;
	mul.wide.s32 	%rd41, %r84, 4;
	add.s64 	%rd42, %rd2, %rd41;
	ld.global.f32 	%f63, [%rd42];
	ld.global.f32 	%f64, [%rd6+-4];
	fma.rn.f32 	%f78, %f63, %f64, %f78;
$L__BB1_36:
	st.global.f32 	[%rd3], %f78;
	add.s32 	%r100, %r100, 2;
$L__BB1_37:
	add.s32 	%r53, %r100, %r2;
	setp.lt.s32 	%p49, %r53, 0;
	setp.ge.s32 	%p50, %r53, %r55;
	or.pred  	%p51, %p49, %p50;
	@%p51 bra 	$L__BB1_39;
	mad.lo.s32 	%r85, %r53, %r54, %r1;
	mul.wide.s32 	%rd43, %r85, 4;
	add.s64 	%rd44, %rd2, %rd43;
	ld.global.f32 	%f65, [%rd44];
	sub.s32 	%r86, %r56, %r100;
	mul.wide.s32 	%rd45, %r86, 4;
	add.s64 	%rd46, %rd1, %rd45;
	ld.global.f32 	%f66, [%rd46];
	fma.rn.f32 	%f78, %f65, %f66, %f78;
$L__BB1_39:
	st.global.f32 	[%rd3], %f78;
$L__BB1_40:
	ret;

}


// ===== COMPILED SASS (sm_100) =====

	.target	sm_100

	.elftype	@"ET_EXEC"


//--------------------- .note.nv.tkinfo           --------------------------
	.section	.note.nv.tkinfo,"",@"SHT_NOTE"
	.sectionflags	@"SHF_NOTE_NV_TKINFO"
	.tkinfo
        /*0018*/ 	.word	0x00000002
        /*0030*/ 	.string	""
        /*0030*/ 	.string	"ptxas"
        /*0030*/ 	.string	"Cuda compilation tools, release 13.0, V13.0.88"
        /*0030*/ 	.string	"Build cuda_13.0.r13.0/compiler.36424714_0"
        /*0030*/ 	.string	"-arch sm_100 -m 64 "



//--------------------- .note.nv.cuinfo           --------------------------
	.section	.note.nv.cuinfo,"",@"SHT_NOTE"
	.sectionflags	@"SHF_NOTE_NV_CUINFO"
        /*0018*/ 	.short	0x0002
        /*001a*/ 	.short	0x0064
        /*001c*/ 	.short	0x0082
	.zero		2


//--------------------- .nv.info                  --------------------------
	.section	.nv.info,"",@"SHT_CUDA_INFO"
	.align	4


	//----- nvinfo : EIATTR_REGCOUNT
	.align		4
        /*0000*/ 	.byte	0x04, 0x2f
        /*0002*/ 	.short	(.L_1 - .L_0)
	.align		4
.L_0:
        /*0004*/ 	.word	index@(_Z17convolutionRowGPUPfS_S_iii)
        /*0008*/ 	.word	0x00000016


	//----- nvinfo : EIATTR_FRAME_SIZE
	.align		4
.L_1:
        /*000c*/ 	.byte	0x04, 0x11
        /*000e*/ 	.short	(.L_3 - .L_2)
	.align		4
.L_2:
        /*0010*/ 	.word	index@(_Z17convolutionRowGPUPfS_S_iii)
        /*0014*/ 	.word	0x00000000


	//----- nvinfo : EIATTR_REGCOUNT
	.align		4
.L_3:
        /*0018*/ 	.byte	0x04, 0x2f
        /*001a*/ 	.short	(.L_5 - .L_4)
	.align		4
.L_4:
        /*001c*/ 	.word	index@(_Z20convolutionColumnGPUPfS_S_iii)
        /*0020*/ 	.word	0x00000020


	//----- nvinfo : EIATTR_FRAME_SIZE
	.align		4
.L_5:
        /*0024*/ 	.byte	0x04, 0x11
        /*0026*/ 	.short	(.L_7 - .L_6)
	.align		4
.L_6:
        /*0028*/ 	.word	index@(_Z20convolutionColumnGPUPfS_S_iii)
        /*002c*/ 	.word	0x00000000


	//----- nvinfo : EIATTR_MIN_STACK_SIZE
	.align		4
.L_7:
        /*0030*/ 	.byte	0x04, 0x12
        /*0032*/ 	.short	(.L_9 - .L_8)
	.align		4
.L_8:
        /*0034*/ 	.word	index@(_Z20convolutionColumnGPUPfS_S_iii)
        /*0038*/ 	.word	0x00000000


	//----- nvinfo : EIATTR_MIN_STACK_SIZE
	.align		4
.L_9:
        /*003c*/ 	.byte	0x04, 0x12
        /*003e*/ 	.short	(.L_11 - .L_10)
	.align		4
.L_10:
        /*0040*/ 	.word	index@(_Z17convolutionRowGPUPfS_S_iii)
        /*0044*/ 	.word	0x00000000
.L_11:


//--------------------- .nv.compat                --------------------------
	.section	.nv.compat,"",@"SHT_CUDA_COMPAT_INFO"
	.align	4
        /*0000*/ 	.byte	0x02, 0x09, 0x00, 0x00, 0x02, 0x02, 0x01, 0x00, 0x02, 0x05, 0x05, 0x00, 0x03, 0x07, 0x01, 0x01
        /*0010*/ 	.byte	0x02, 0x03, 0x00, 0x00, 0x02, 0x06, 0x01, 0x00, 0x04, 0x0b, 0x08, 0x00, 0x09, 0x00, 0x00, 0x00
        /*0020*/ 	.byte	0x00, 0x00, 0x00, 0x00


//--------------------- .nv.info._Z20convolutionColumnGPUPfS_S_iii --------------------------
	.section	.nv.info._Z20convolutionColumnGPUPfS_S_iii,"",@"SHT_CUDA_INFO"
	.sectionflags	@""
	.align	4


	//----- nvinfo : EIATTR_CUDA_API_VERSION
	.align		4
        /*0000*/ 	.byte	0x04, 0x37
        /*0002*/ 	.short	(.L_13 - .L_12)
.L_12:
        /*0004*/ 	.word	0x00000082


	//----- nvinfo : EIATTR_KPARAM_INFO
	.align		4
.L_13:
        /*0008*/ 	.byte	0x04, 0x17
        /*000a*/ 	.short	(.L_15 - .L_14)
.L_14:
        /*000c*/ 	.word	0x00000000
        /*0010*/ 	.short	0x0005
        /*0012*/ 	.short	0x0020
        /*0014*/ 	.byte	0x00, 0xf0, 0x11, 0x00


	//----- nvinfo : EIATTR_KPARAM_INFO
	.align		4
.L_15:
        /*0018*/ 	.byte	0x04, 0x17
        /*001a*/ 	.short	(.L_17 - .L_16)
.L_16:
        /*001c*/ 	.word	0x00000000
        /*0020*/ 	.short	0x0004
        /*0022*/ 	.short	0x001c
        /*0024*/ 	.byte	0x00, 0xf0, 0x11, 0x00


	//----- nvinfo : EIATTR_KPARAM_INFO
	.align		4
.L_17:
        /*0028*/ 	.byte	0x04, 0x17
        /*002a*/ 	.short	(.L_19 - .L_18)
.L_18:
        /*002c*/ 	.word	0x00000000
        /*0030*/ 	.short	0x0003
        /*0032*/ 	.short	0x0018
        /*0034*/ 	.byte	0x00, 0xf0, 0x11, 0x00


	//----- nvinfo : EIATTR_KPARAM_INFO
	.align		4
.L_19:
        /*0038*/ 	.byte	0x04, 0x17
        /*003a*/ 	.short	(.L_21 - .L_20)
.L_20:
        /*003c*/ 	.word	0x00000000
        /*0040*/ 	.short	0x0002
        /*0042*/ 	.short	0x0010
        /*0044*/ 	.byte	0x00, 0xf5, 0x21, 0x00


	//----- nvinfo : EIATTR_KPARAM_INFO
	.align		4
.L_21:
        /*0048*/ 	.byte	0x04, 0x17
        /*004a*/ 	.short	(.L_23 - .L_22)
.L_22:
        /*004c*/ 	.word	0x00000000
        /*0050*/ 	.short	0x0001
        /*0052*/ 	.short	0x0008
        /*0054*/ 	.byte	0x00, 0xf5, 0x21, 0x00


	//----- nvinfo : EIATTR_KPARAM_INFO
	.align		4
.L_23:
        /*0058*/ 	.byte	0x04, 0x17
        /*005a*/ 	.short	(.L_25 - .L_24)
.L_24:
        /*005c*/ 	.word	0x00000000
        /*0060*/ 	.short	0x0000
        /*0062*/ 	.short	0x0000
        /*0064*/ 	.byte	0x00, 0xf5, 0x21, 0x00


	//----- nvinfo : EIATTR_SPARSE_MMA_MASK
	.align		4
.L_25:
        /*0068*/ 	.byte	0x03, 0x50
        /*006a*/ 	.short	0x0000


	//----- nvinfo : EIATTR_MAXREG_COUNT
	.align		4
        /*006c*/ 	.byte	0x03, 0x1b
        /*006e*/ 	.short	0x00ff


	//----- nvinfo : EIATTR_MERCURY_ISA_VERSION
	.align		4
        /*0070*/ 	.byte	0x03, 0x5f
        /*0072*/ 	.short	0x0101


	//----- nvinfo : EIATTR_VRC_CTA_INIT_COUNT
	.align		4
        /*0074*/ 	.byte	0x02, 0x4a
	.zero		1
	.zero		1


	//----- nvinfo : EIATTR_EXIT_INSTR_OFFSETS
	.align		4
        /*0078*/ 	.byte	0x04, 0x1c
        /*007a*/ 	.short	(.L_27 - .L_26)


	//   ....[0]....
.L_26:
        /*007c*/ 	.word	0x00000030


	//   ....[1]....
        /*0080*/ 	.word	0x00000e90


	//----- nvinfo : EIATTR_CRS_STACK_SIZE
	.align		4
.L_27:
        /*0084*/ 	.byte	0x04, 0x1e
        /*0086*/ 	.short	(.L_29 - .L_28)
.L_28:
        /*0088*/ 	.word	0x00000000


	//----- nvinfo : EIATTR_CBANK_PARAM_SIZE
	.align		4
.L_29:
        /*008c*/ 	.byte	0x03, 0x19
        /*008e*/ 	.short	0x0024


	//----- nvinfo : EIATTR_PARAM_CBANK
	.align		4
        /*0090*/ 	.byte	0x04, 0x0a
        /*0092*/ 	.short	(.L_31 - .L_30)
	.align		4
.L_30:
        /*0094*/ 	.word	index@(.nv.constant0._Z20convolutionColumnGPUPfS_S_iii)
        /*0098*/ 	.short	0x0380
        /*009a*/ 	.short	0x0024


	//----- nvinfo : EIATTR_SW_WAR
	.align		4
.L_31:
        /*009c*/ 	.byte	0x04, 0x36
        /*009e*/ 	.short	(.L_33 - .L_32)
.L_32:
        /*00a0*/ 	.word	0x00000008
.L_33:


//--------------------- .nv.info._Z17convolutionRowGPUPfS_S_iii --------------------------
	.section	.nv.info._Z17convolutionRowGPUPfS_S_iii,"",@"SHT_CUDA_INFO"
	.sectionflags	@""
	.align	4


	//----- nvinfo : EIATTR_CUDA_API_VERSION
	.align		4
        /*0000*/ 	.byte	0x04, 0x37
        /*0002*/ 	.short	(.L_35 - .L_34)
.L_34:
        /*0004*/ 	.word	0x00000082


	//----- nvinfo : EIATTR_KPARAM_INFO
	.align		4
.L_35:
        /*0008*/ 	.byte	0x04, 0x17
        /*000a*/ 	.short	(.L_37 - .L_36)
.L_36:
        /*000c*/ 	.word	0x00000000
        /*0010*/ 	.short	0x0005
        /*0012*/ 	.short	0x0020
        /*0014*/ 	.byte	0x00, 0xf0, 0x11, 0x00


	//----- nvinfo : EIATTR_KPARAM_INFO
	.align		4
.L_37:
        /*0018*/ 	.byte	0x04, 0x17
        /*001a*/ 	.short	(.L_39 - .L_38)
.L_38:
        /*001c*/ 	.word	0x00000000
        /*0020*/ 	.short	0x0004
        /*0022*/ 	.short	0x001c
        /*0024*/ 	.byte	0x00, 0xf0, 0x11, 0x00


	//----- nvinfo : EIATTR_KPARAM_INFO
	.align		4
.L_39:
        /*0028*/ 	.byte	0x04, 0x17
        /*002a*/ 	.short	(.L_41 - .L_40)
.L_40:
        /*002c*/ 	.word	0x00000000
        /*0030*/ 	.short	0x0003
        /*0032*/ 	.short	0x0018
        /*0034*/ 	.byte	0x00, 0xf0, 0x11, 0x00


	//----- nvinfo : EIATTR_KPARAM_INFO
	.align		4
.L_41:
        /*0038*/ 	.byte	0x04, 0x17
        /*003a*/ 	.short	(.L_43 - .L_42)
.L_42:
        /*003c*/ 	.word	0x00000000
        /*0040*/ 	.short	0x0002
        /*0042*/ 	.short	0x0010
        /*0044*/ 	.byte	0x00, 0xf5, 0x21, 0x00


	//----- nvinfo : EIATTR_KPARAM_INFO
	.align		4
.L_43:
        /*0048*/ 	.byte	0x04, 0x17
        /*004a*/ 	.short	(.L_45 - .L_44)
.L_44:
        /*004c*/ 	.word	0x00000000
        /*0050*/ 	.short	0x0001
        /*0052*/ 	.short	0x0008
        /*0054*/ 	.byte	0x00, 0xf5, 0x21, 0x00


	//----- nvinfo : EIATTR_KPARAM_INFO
	.align		4
.L_45:
        /*0058*/ 	.byte	0x04, 0x17
        /*005a*/ 	.short	(.L_47 - .L_46)
.L_46:
        /*005c*/ 	.word	0x00000000
        /*0060*/ 	.short	0x0000
        /*0062*/ 	.short	0x0000
        /*0064*/ 	.byte	0x00, 0xf5, 0x21, 0x00


	//----- nvinfo : EIATTR_SPARSE_MMA_MASK
	.align		4
.L_47:
        /*0068*/ 	.byte	0x03, 0x50
        /*006a*/ 	.short	0x0000


	//----- nvinfo : EIATTR_MAXREG_COUNT
	.align		4
        /*006c*/ 	.byte	0x03, 0x1b
        /*006e*/ 	.short	0x00ff


	//----- nvinfo : EIATTR_MERCURY_ISA_VERSION
	.align		4
        /*0070*/ 	.byte	0x03, 0x5f
        /*0072*/ 	.short	0x0101


	//----- nvinfo : EIATTR_VRC_CTA_INIT_COUNT
	.align		4
        /*0074*/ 	.byte	0x02, 0x4a
	.zero		1
	.zero		1


	//----- nvinfo : EIATTR_EXIT_INSTR_OFFSETS
	.align		4
        /*0078*/ 	.byte	0x04, 0x1c
        /*007a*/ 	.short	(.L_49 - .L_48)


	//   ....[0]....
.L_48:
        /*007c*/ 	.word	0x00000030


	//   ....[1]....
        /*0080*/ 	.word	0x00000bc0


	//----- nvinfo : EIATTR_CRS_STACK_SIZE
	.align		4
.L_49:
        /*0084*/ 	.byte	0x04, 0x1e
        /*0086*/ 	.short	(.L_51 - .L_50)
.L_50:
        /*0088*/ 	.word	0x00000000


	//----- nvinfo : EIATTR_CBANK_PARAM_SIZE
	.align		4
.L_51:
        /*008c*/ 	.byte	0x03, 0x19
        /*008e*/ 	.short	0x0024


	//----- nvinfo : EIATTR_PARAM_CBANK
	.align		4
        /*0090*/ 	.byte	0x04, 0x0a
        /*0092*/ 	.short	(.L_53 - .L_52)
	.align		4
.L_52:
        /*0094*/ 	.word	index@(.nv.constant0._Z17convolutionRowGPUPfS_S_iii)
        /*0098*/ 	.short	0x0380
        /*009a*/ 	.short	0x0024


	//----- nvinfo : EIATTR_SW_WAR
	.align		4
.L_53:
        /*009c*/ 	.byte	0x04, 0x36
        /*009e*/ 	.short	(.L_55 - .L_54)
.L_54:
        /*00a0*/ 	.word	0x00000008
.L_55:


//--------------------- .nv.callgraph             --------------------------
	.section	.nv.callgraph,"",@"SHT_CUDA_CALLGRAPH"
	.align	4
	.sectionentsize	8
	.align		4
        /*0000*/ 	.word	0x00000000
	.align		4
        /*0004*/ 	.word	0xffffffff
	.align		4
        /*0008*/ 	.word	0x00000000
	.align		4
        /*000c*/ 	.word	0xfffffffe
	.align		4
        /*0010*/ 	.word	0x00000000
	.align		4
        /*0014*/ 	.word	0xfffffffd
	.align		4
        /*0018*/ 	.word	0x00000000
	.align		4
        /*001c*/ 	.word	0xfffffffc


//--------------------- .text._Z20convolutionColumnGPUPfS_S_iii --------------------------
	.section	.text._Z20convolutionColumnGPUPfS_S_iii,"ax",@progbits
	.align	128
        .global         _Z20convolutionColumnGPUPfS_S_iii
        .type           _Z20convolutionColumnGPUPfS_S_iii,@function
        .size           _Z20convolutionColumnGPUPfS_S_iii,(.L_x_26 - _Z20convolutionColumnGPUPfS_S_iii)
        .other          _Z20convolutionColumnGPUPfS_S_iii,@"STO_CUDA_ENTRY STV_DEFAULT"
_Z20convolutionColumnGPUPfS_S_iii:
.text._Z20convolutionColumnGPUPfS_S_iii:
[----:B------:R-:W-:Y:S01]  /*0000*/  LDC R1, c[0x0][0x37c] ;  /* 0x0000df00ff017b82 */ /* 0x000fe20000000800 */
[----:B------:R-:W0:Y:S02]  /*0010*/  LDCU UR10, c[0x0][0x3a0] ;  /* 0x00007400ff0a77ac */ /* 0x000e240008000800 */
[----:B0-----:R-:W-:-:S13]  /*0020*/  ISETP.LE.AND P0, PT, RZ, UR10, PT ;  /* 0x0000000aff007c0c */ /* 0x001fda000bf03270 */
[----:B------:R-:W-:Y:S05]  /*0030*/  @!P0 EXIT ;  /* 0x000000000000894d */ /* 0x000fea0003800000 */
[----:B------:R-:W0:Y:S01]  /*0040*/  S2R R2, SR_TID.X ;  /* 0x0000000000027919 */ /* 0x000e220000002100 */
[----:B------:R-:W1:Y:S01]  /*0050*/  LDC.64 R14, c[0x0][0x380] ;  /* 0x0000e000ff0e7b82 */ /* 0x000e620000000a00 */
[----:B------:R-:W0:Y:S01]  /*0060*/  LDCU UR6, c[0x0][0x39c] ;  /* 0x00007380ff0677ac */ /* 0x000e220008000800 */
[----:B------:R-:W-:Y:S01]  /*0070*/  HFMA2 R0, -RZ, RZ, 0, 0 ;  /* 0x00000000ff007431 */ /* 0x000fe200000001ff */
[----:B------:R-:W0:Y:S01]  /*0080*/  S2R R3, SR_TID.Y ;  /* 0x0000000000037919 */ /* 0x000e220000002200 */
[----:B------:R-:W-:Y:S01]  /*0090*/  UISETP.GE.U32.AND UP0, UPT, UR10, 0x4, UPT ;  /* 0x000000040a00788c */ /* 0x000fe2000bf06070 */
[----:B------:R-:W2:Y:S01]  /*00a0*/  LDCU.64 UR8, c[0x0][0x358] ;  /* 0x00006b00ff0877ac */ /* 0x000ea20008000a00 */
[----:B------:R-:W-:Y:S01]  /*00b0*/  UIADD3 UR4, UPT, UPT, -UR10, URZ, URZ ;  /* 0x000000ff0a047290 */ /* 0x000fe2000fffe1ff */
[----:B0-----:R-:W-:-:S04]  /*00c0*/  IMAD R5, R3, UR6, R2 ;  /* 0x0000000603057c24 */ /* 0x001fc8000f8e0202 */
[----:B-1----:R-:W-:Y:S02]  /*00d0*/  IMAD.WIDE R14, R5, 0x4, R14 ;  /* 0x00000004050e7825 */ /* 0x002fe400078e020e */
[----:B--2---:R-:W-:Y:S05]  /*00e0*/  BRA.U !UP0, `(.L_x_0) ;  /* 0x0000000508c47547 */ /* 0x004fea000b800000 */
[----:B------:R-:W0:Y:S01]  /*00f0*/  LDC R4, c[0x0][0x398] ;  /* 0x0000e600ff047b82 */ /* 0x000e220000000800 */
[----:B------:R-:W-:Y:S01]  /*0100*/  IADD3 R7, PT, PT, R3, -UR10, RZ ;  /* 0x8000000a03077c10 */ /* 0x000fe2000fffe0ff */
[----:B------:R-:W-:Y:S01]  /*0110*/  USHF.L.U32 UR7, UR10, 0x1, URZ ;  /* 0x000000010a077899 */ /* 0x000fe200080006ff */
[----:B------:R-:W-:Y:S01]  /*0120*/  IMAD.MOV.U32 R0, RZ, RZ, RZ ;  /* 0x000000ffff007224 */ /* 0x000fe200078e00ff */
[----:B------:R-:W-:Y:S01]  /*0130*/  UIADD3 UR5, UPT, UPT, -UR10, 0x3, URZ ;  /* 0x000000030a057890 */ /* 0x000fe2000fffe1ff */
[C---:B------:R-:W-:Y:S01]  /*0140*/  IADD3 R9, PT, PT, R7.reuse, 0x2, RZ ;  /* 0x0000000207097810 */ /* 0x040fe20007ffe0ff */
[C---:B------:R-:W-:Y:S01]  /*0150*/  VIADD R21, R7.reuse, 0x4 ;  /* 0x0000000407157836 */ /* 0x040fe20000000000 */
[C---:B------:R-:W-:Y:S01]  /*0160*/  IADD3 R19, PT, PT, R7.reuse, 0x3, RZ ;  /* 0x0000000307137810 */ /* 0x040fe20007ffe0ff */
[----:B------:R-:W1:Y:S01]  /*0170*/  LDC R5, c[0x0][0x398] ;  /* 0x0000e600ff057b82 */ /* 0x000e620000000800 */
[C---:B------:R-:W-:Y:S01]  /*0180*/  IADD3 R23, PT, PT, R7.reuse, 0x5, RZ ;  /* 0x0000000507177810 */ /* 0x040fe20007ffe0ff */
[C---:B------:R-:W-:Y:S01]  /*0190*/  VIADD R27, R7.reuse, 0x7 ;  /* 0x00000007071b7836 */ /* 0x040fe20000000000 */
[----:B------:R-:W-:Y:S01]  /*01a0*/  IADD3 R25, PT, PT, R7, 0x6, RZ ;  /* 0x0000000607197810 */ /* 0x000fe20007ffe0ff */
[----:B------:R-:W-:-:S02]  /*01b0*/  ULOP3.LUT UR4, UR7, 0xfffffff8, URZ, 0xc0, !UPT ;  /* 0xfffffff807047892 */ /* 0x000fc4000f8ec0ff */
[----:B------:R-:W-:Y:S01]  /*01c0*/  MOV R11, UR7 ;  /* 0x00000007000b7c02 */ /* 0x000fe20008000f00 */
[----:B------:R-:W2:Y:S01]  /*01d0*/  LDCU UR6, c[0x0][0x39c] ;  /* 0x00007380ff0677ac */ /* 0x000ea20008000800 */
[----:B------:R-:W3:Y:S01]  /*01e0*/  LDC.64 R16, c[0x0][0x390] ;  /* 0x0000e400ff107b82 */ /* 0x000ee20000000a00 */
[----:B------:R-:W-:Y:S01]  /*01f0*/  UIADD3 UR4, UPT, UPT, -UR4, URZ, URZ ;  /* 0x000000ff04047290 */ /* 0x000fe2000fffe1ff */
[-C--:B0-----:R-:W-:Y:S02]  /*0200*/  IMAD R13, R7, R4.reuse, R4 ;  /* 0x00000004070d7224 */ /* 0x081fe400078e0204 */
[-CC-:B------:R-:W-:Y:S02]  /*0210*/  IMAD R22, R9, R4.reuse, R2.reuse ;  /* 0x0000000409167224 */ /* 0x180fe400078e0202 */
[--C-:B------:R-:W-:Y:S01]  /*0220*/  IMAD R6, R19, R4, R2.reuse ;  /* 0x0000000413067224 */ /* 0x100fe200078e0202 */
[----:B------:R-:W-:Y:S01]  /*0230*/  IADD3 R24, PT, PT, R13, R2, RZ ;  /* 0x000000020d187210 */ /* 0x000fe20007ffe0ff */
[----:B------:R-:W-:-:S02]  /*0240*/  IMAD R8, R21, R4, R2 ;  /* 0x0000000415087224 */ /* 0x000fc400078e0202 */
[-CC-:B------:R-:W-:Y:S02]  /*0250*/  IMAD R10, R23, R4.reuse, R2.reuse ;  /* 0x00000004170a7224 */ /* 0x180fe400078e0202 */
[-CC-:B------:R-:W-:Y:S02]  /*0260*/  IMAD R12, R25, R4.reuse, R2.reuse ;  /* 0x00000004190c7224 */ /* 0x180fe400078e0202 */
[-CC-:B------:R-:W-:Y:S02]  /*0270*/  IMAD R9, R27, R4.reuse, R2.reuse ;  /* 0x000000041b097224 */ /* 0x180fe400078e0202 */
[----:B-12---:R-:W-:-:S07]  /*0280*/  IMAD R4, R7, R4, R2 ;  /* 0x0000000407047224 */ /* 0x006fce00078e0202 */
.L_x_1:
[----:B------:R-:W-:Y:S01]  /*0290*/  ISETP.GE.AND P1, PT, R7, UR6, PT ;  /* 0x0000000607007c0c */ /* 0x000fe2000bf26270 */
[----:B---3--:R-:W-:-:S03]  /*02a0*/  IMAD.WIDE R18, R11, 0x4, R16 ;  /* 0x000000040b127825 */ /* 0x008fc600078e0210 */
[----:B------:R-:W-:-:S13]  /*02b0*/  ISETP.LT.OR P1, PT, R7, RZ, P1 ;  /* 0x000000ff0700720c */ /* 0x000fda0000f21670 */
[----:B0-----:R-:W0:Y:S01]  /*02c0*/  @!P1 LDC.64 R20, c[0x0][0x388] ;  /* 0x0000e200ff149b82 */ /* 0x001e220000000a00 */
[----:B------:R-:W2:Y:S01]  /*02d0*/  @!P1 LDG.E R13, desc[UR8][R18.64] ;  /* 0x00000008120d9981 */ /* 0x000ea2000c1e1900 */
[----:B0-----:R-:W-:-:S06]  /*02e0*/  @!P1 IMAD.WIDE R26, R4, 0x4, R20 ;  /* 0x00000004041a9825 */ /* 0x001fcc00078e0214 */
[----:B------:R-:W2:Y:S01]  /*02f0*/  @!P1 LDG.E R27, desc[UR8][R26.64] ;  /* 0x000000081a1b9981 */ /* 0x000ea2000c1e1900 */
[----:B------:R-:W-:-:S05]  /*0300*/  VIADD R20, R7, 0x1 ;  /* 0x0000000107147836 */ /* 0x000fca0000000000 */
[----:B------:R-:W-:-:S04]  /*0310*/  ISETP.GE.AND P0, PT, R20, UR6, PT ;  /* 0x0000000614007c0c */ /* 0x000fc8000bf06270 */
[----:B------:R-:W-:-:S13]  /*0320*/  ISETP.LT.OR P0, PT, R20, RZ, P0 ;  /* 0x000000ff1400720c */ /* 0x000fda0000701670 */
[----:B------:R-:W0:Y:S02]  /*0330*/  @!P0 LDC.64 R20, c[0x0][0x388] ;  /* 0x0000e200ff148b82 */ /* 0x000e240000000a00 */
[----:B0-----:R-:W-:-:S04]  /*0340*/  @!P0 IMAD.WIDE R28, R24, 0x4, R20 ;  /* 0x00000004181c8825 */ /* 0x001fc800078e0214 */
[----:B--2---:R-:W-:-:S05]  /*0350*/  @!P1 FFMA R0, R27, R13, R0 ;  /* 0x0000000d1b009223 */ /* 0x004fca0000000000 */
[----:B------:R0:W-:Y:S04]  /*0360*/  STG.E desc[UR8][R14.64], R0 ;  /* 0x000000000e007986 */ /* 0x0001e8000c101908 */
[----:B------:R-:W0:Y:S04]  /*0370*/  @!P0 LDG.E R29, desc[UR8][R28.64] ;  /* 0x000000081c1d8981 */ /* 0x000e28000c1e1900 */
[----:B------:R-:W0:Y:S01]  /*0380*/  @!P0 LDG.E R13, desc[UR8][R18.64+-0x4] ;  /* 0xfffffc08120d8981 */ /* 0x000e22000c1e1900 */
[----:B------:R-:W-:-:S04]  /*0390*/  IADD3 R20, PT, PT, R7, 0x2, RZ ;  /* 0x0000000207147810 */ /* 0x000fc80007ffe0ff */
[----:B------:R-:W-:-:S04]  /*03a0*/  ISETP.GE.AND P1, PT, R20, UR6, PT ;  /* 0x0000000614007c0c */ /* 0x000fc8000bf26270 */
[----:B------:R-:W-:-:S13]  /*03b0*/  ISETP.LT.OR P1, PT, R20, RZ, P1 ;  /* 0x000000ff1400720c */ /* 0x000fda0000f21670 */
[----:B------:R-:W1:Y:S02]  /*03c0*/  @!P1 LDC.64 R20, c[0x0][0x388] ;  /* 0x0000e200ff149b82 */ /* 0x000e640000000a00 */
[----:B-1----:R-:W-:-:S04]  /*03d0*/  @!P1 IMAD.WIDE R26, R22, 0x4, R20 ;  /* 0x00000004161a9825 */ /* 0x002fc800078e0214 */
[----:B0-----:R-:W-:-:S05]  /*03e0*/  @!P0 FFMA R0, R29, R13, R0 ;  /* 0x0000000d1d008223 */ /* 0x001fca0000000000 */
        /* <DEDUP_REMOVED lines=12> */
[----:B------:R-:W-:-:S05]  /*04b0*/  VIADD R20, R7, 0x4 ;  /* 0x0000000407147836 */ /* 0x000fca0000000000 */
        /* <DEDUP_REMOVED lines=35> */
[----:B------:R-:W-:-:S04]  /*06f0*/  UIADD3 UR4, UPT, UPT, UR4, 0x8, URZ ;  /* 0x0000000804047890 */ /* 0x000fc8000fffe0ff */
[----:B------:R-:W-:Y:S01]  /*0700*/  UISETP.NE.AND UP0, UPT, UR4, URZ, UPT ;  /* 0x000000ff0400728c */ /* 0x000fe2000bf05270 */
[----:B------:R-:W-:Y:S01]  /*0710*/  IADD3 R11, PT, PT, R11, -0x8, RZ ;  /* 0xfffffff80b0b7810 */ /* 0x000fe20007ffe0ff */
[----:B------:R-:W-:Y:S01]  /*0720*/  IMAD R4, R5, 0x8, R4 ;  /* 0x0000000805047824 */ /* 0x000fe200078e0204 */
[----:B------:R-:W-:Y:S01]  /*0730*/  IADD3 R7, PT, PT, R7, 0x8, RZ ;  /* 0x0000000807077810 */ /* 0x000fe20007ffe0ff */
[C---:B------:R-:W-:Y:S01]  /*0740*/  IMAD R6, R5.reuse, 0x8, R6 ;  /* 0x0000000805067824 */ /* 0x040fe200078e0206 */
[C---:B------:R-:W-:Y:S01]  /*0750*/  LEA R24, R5.reuse, R24, 0x3 ;  /* 0x0000001805187211 */ /* 0x040fe200078e18ff */
[C---:B------:R-:W-:Y:S01]  /*0760*/  IMAD R9, R5.reuse, 0x8, R9 ;  /* 0x0000000805097824 */ /* 0x040fe200078e0209 */
[C---:B------:R-:W-:Y:S02]  /*0770*/  LEA R22, R5.reuse, R22, 0x3 ;  /* 0x0000001605167211 */ /* 0x040fe400078e18ff */
[C---:B------:R-:W-:Y:S02]  /*0780*/  LEA R8, R5.reuse, R8, 0x3 ;  /* 0x0000000805087211 */ /* 0x040fe400078e18ff */
[----:B------:R-:W-:-:S02]  /*0790*/  LEA R10, R5, R10, 0x3 ;  /* 0x0000000a050a7211 */ /* 0x000fc400078e18ff */
[----:B------:R-:W-:Y:S01]  /*07a0*/  LEA R12, R5, R12, 0x3 ;  /* 0x0000000c050c7211 */ /* 0x000fe200078e18ff */
[----:B------:R-:W-:Y:S01]  /*07b0*/  UIADD3 UR5, UPT, UPT, UR5, 0x8, URZ ;  /* 0x0000000805057890 */ /* 0x000fe2000fffe0ff */
[----:B0-----:R-:W-:-:S05]  /*07c0*/  @!P0 FFMA R0, R21, R13, R0 ;  /* 0x0000000d15008223 */ /* 0x001fca0000000000 */
[----:B------:R0:W-:Y:S01]  /*07d0*/  STG.E desc[UR8][R14.64], R0 ;  /* 0x000000000e007986 */ /* 0x0001e2000c101908 */
[----:B------:R-:W-:Y:S05]  /*07e0*/  BRA.U UP0, `(.L_x_1) ;  /* 0xfffffff900a87547 */ /* 0x000fea000b83ffff */
[----:B------:R-:W-:-:S12]  /*07f0*/  UIADD3 UR4, UPT, UPT, UR5, -0x3, URZ ;  /* 0xfffffffd05047890 */ /* 0x000fd8000fffe0ff */
.L_x_0:
[----:B------:R-:W1:Y:S02]  /*0800*/  LDC R4, c[0x0][0x3a0] ;  /* 0x0000e800ff047b82 */ /* 0x000e640000000800 */
[----:B-1----:R-:W-:-:S04]  /*0810*/  SHF.L.U32 R5, R4, 0x1, RZ ;  /* 0x0000000104057819 */ /* 0x002fc800000006ff */
[----:B------:R-:W-:-:S04]  /*0820*/  LOP3.LUT R5, R5, 0x6, RZ, 0xc0, !PT ;  /* 0x0000000605057812 */ /* 0x000fc800078ec0ff */
[----:B------:R-:W-:-:S13]  /*0830*/  ISETP.GE.U32.AND P0, PT, R5, 0x3, PT ;  /* 0x000000030500780c */ /* 0x000fda0003f06070 */
[----:B------:R-:W-:Y:S05]  /*0840*/  @!P0 BRA `(.L_x_2) ;  /* 0x0000000000cc8947 */ /* 0x000fea0003800000 */
[----:B------:R-:W-:Y:S01]  /*0850*/  IADD3 R5, PT, PT, R3, UR4, RZ ;  /* 0x0000000403057c10 */ /* 0x000fe2000fffe0ff */
[----:B------:R-:W1:Y:S01]  /*0860*/  LDC.64 R6, c[0x0][0x390] ;  /* 0x0000e400ff067b82 */ /* 0x000e620000000a00 */
[----:B------:R-:W-:Y:S02]  /*0870*/  IADD3 R11, PT, PT, R4, -UR4, RZ ;  /* 0x80000004040b7c10 */ /* 0x000fe4000fffe0ff */
[----:B------:R-:W-:-:S04]  /*0880*/  ISETP.GE.AND P1, PT, R5, UR6, PT ;  /* 0x0000000605007c0c */ /* 0x000fc8000bf26270 */
[----:B------:R-:W-:-:S13]  /*0890*/  ISETP.LT.OR P1, PT, R5, RZ, P1 ;  /* 0x000000ff0500720c */ /* 0x000fda0000f21670 */
[----:B------:R-:W2:Y:S01]  /*08a0*/  @!P1 LDC R13, c[0x0][0x398] ;  /* 0x0000e600ff0d9b82 */ /* 0x000ea20000000800 */
[----:B-1----:R-:W-:-:S07]  /*08b0*/  IMAD.WIDE R6, R11, 0x4, R6 ;  /* 0x000000040b067825 */ /* 0x002fce00078e0206 */
[----:B------:R-:W1:Y:S01]  /*08c0*/  @!P1 LDC.64 R8, c[0x0][0x388] ;  /* 0x0000e200ff089b82 */ /* 0x000e620000000a00 */
[----:B------:R-:W0:Y:S01]  /*08d0*/  @!P1 LDG.E R12, desc[UR8][R6.64] ;  /* 0x00000008060c9981 */ /* 0x000e22000c1e1900 */
[----:B--2---:R-:W-:-:S04]  /*08e0*/  @!P1 IMAD R13, R5, R13, R2 ;  /* 0x0000000d050d9224 */ /* 0x004fc800078e0202 */
[----:B-1----:R-:W-:-:S06]  /*08f0*/  @!P1 IMAD.WIDE R8, R13, 0x4, R8 ;  /* 0x000000040d089825 */ /* 0x002fcc00078e0208 */
[----:B------:R-:W0:Y:S01]  /*0900*/  @!P1 LDG.E R9, desc[UR8][R8.64] ;  /* 0x0000000808099981 */ /* 0x000e22000c1e1900 */
[----:B------:R-:W-:-:S05]  /*0910*/  VIADD R13, R5, 0x1 ;  /* 0x00000001050d7836 */ /* 0x000fca0000000000 */
[----:B------:R-:W-:-:S04]  /*0920*/  ISETP.GE.AND P0, PT, R13, UR6, PT ;  /* 0x000000060d007c0c */ /* 0x000fc8000bf06270 */
[----:B------:R-:W-:-:S13]  /*0930*/  ISETP.LT.OR P0, PT, R13, RZ, P0 ;  /* 0x000000ff0d00720c */ /* 0x000fda0000701670 */
[----:B------:R-:W1:Y:S08]  /*0940*/  @!P0 LDC R16, c[0x0][0x398] ;  /* 0x0000e600ff108b82 */ /* 0x000e700000000800 */
[----:B------:R-:W2:Y:S01]  /*0950*/  @!P0 LDC.64 R10, c[0x0][0x388] ;  /* 0x0000e200ff0a8b82 */ /* 0x000ea20000000a00 */
[----:B-1----:R-:W-:-:S04]  /*0960*/  @!P0 IMAD R13, R13, R16, R2 ;  /* 0x000000100d0d8224 */ /* 0x002fc800078e0202 */
[----:B--2---:R-:W-:-:S04]  /*0970*/  @!P0 IMAD.WIDE R10, R13, 0x4, R10 ;  /* 0x000000040d0a8825 */ /* 0x004fc800078e020a */
[----:B0-----:R-:W-:-:S05]  /*0980*/  @!P1 FFMA R0, R9, R12, R0 ;  /* 0x0000000c09009223 */ /* 0x001fca0000000000 */
[----:B------:R0:W-:Y:S04]  /*0990*/  STG.E desc[UR8][R14.64], R0 ;  /* 0x000000000e007986 */ /* 0x0001e8000c101908 */
[----:B------:R-:W0:Y:S04]  /*09a0*/  @!P0 LDG.E R11, desc[UR8][R10.64] ;  /* 0x000000080a0b8981 */ /* 0x000e28000c1e1900 */
[----:B------:R-:W0:Y:S01]  /*09b0*/  @!P0 LDG.E R12, desc[UR8][R6.64+-0x4] ;  /* 0xfffffc08060c8981 */ /* 0x000e22000c1e1900 */
[----:B------:R-:W-:-:S04]  /*09c0*/  IADD3 R13, PT, PT, R5, 0x2, RZ ;  /* 0x00000002050d7810 */ /* 0x000fc80007ffe0ff */
        /* <DEDUP_REMOVED lines=12> */
[----:B------:R-:W-:Y:S01]  /*0a90*/  ISETP.LT.OR P0, PT, R5, RZ, P0 ;  /* 0x000000ff0500720c */ /* 0x000fe20000701670 */
[----:B------:R-:W-:Y:S01]  /*0aa0*/  BSSY.RECONVERGENT B0, `(.L_x_3) ;  /* 0x000000b000007945 */ /* 0x000fe20003800200 */
[----:B0-----:R-:W-:-:S05]  /*0ab0*/  @!P1 FFMA R0, R9, R10, R0 ;  /* 0x0000000a09009223 */ /* 0x001fca0000000000 */
[----:B------:R0:W-:Y:S06]  /*0ac0*/  STG.E desc[UR8][R14.64], R0 ;  /* 0x000000000e007986 */ /* 0x0001ec000c101908 */
[----:B------:R-:W-:Y:S05]  /*0ad0*/  @P0 BRA `(.L_x_4) ;  /* 0x00000000001c0947 */ /* 0x000fea0003800000 */
[----:B------:R-:W1:Y:S01]  /*0ae0*/  LDC.64 R8, c[0x0][0x388] ;  /* 0x0000e200ff087b82 */ /* 0x000e620000000a00 */
[----:B------:R-:W2:Y:S01]  /*0af0*/  LDCU UR5, c[0x0][0x398] ;  /* 0x00007300ff0577ac */ /* 0x000ea20008000800 */
[----:B------:R-:W0:Y:S01]  /*0b00*/  LDG.E R6, desc[UR8][R6.64+-0xc] ;  /* 0xfffff40806067981 */ /* 0x000e22000c1e1900 */
[----:B--2---:R-:W-:-:S04]  /*0b10*/  IMAD R5, R5, UR5, R2 ;  /* 0x0000000505057c24 */ /* 0x004fc8000f8e0202 */
[----:B-1----:R-:W-:-:S06]  /*0b20*/  IMAD.WIDE R8, R5, 0x4, R8 ;  /* 0x0000000405087825 */ /* 0x002fcc00078e0208 */
[----:B------:R-:W0:Y:S02]  /*0b30*/  LDG.E R9, desc[UR8][R8.64] ;  /* 0x0000000808097981 */ /* 0x000e24000c1e1900 */
[----:B0-----:R-:W-:-:S07]  /*0b40*/  FFMA R0, R9, R6, R0 ;  /* 0x0000000609007223 */ /* 0x001fce0000000000 */
.L_x_4:
[----:B------:R-:W-:Y:S05]  /*0b50*/  BSYNC.RECONVERGENT B0 ;  /* 0x0000000000007941 */ /* 0x000fea0003800200 */
.L_x_3:
[----:B------:R1:W-:Y:S01]  /*0b60*/  STG.E desc[UR8][R14.64], R0 ;  /* 0x000000000e007986 */ /* 0x0003e2000c101908 */
[----:B------:R-:W-:-:S12]  /*0b70*/  UIADD3 UR4, UPT, UPT, UR4, 0x4, URZ ;  /* 0x0000000404047890 */ /* 0x000fd8000fffe0ff */
.L_x_2:
[----:B------:R-:W-:-:S04]  /*0b80*/  LOP3.LUT R5, R4, 0x1, RZ, 0xc0, !PT ;  /* 0x0000000104057812 */ /* 0x000fc800078ec0ff */
[----:B------:R-:W-:-:S13]  /*0b90*/  ISETP.NE.U32.AND P0, PT, R5, 0x1, PT ;  /* 0x000000010500780c */ /* 0x000fda0003f05070 */
[----:B------:R-:W-:Y:S05]  /*0ba0*/  @P0 BRA `(.L_x_5) ;  /* 0x0000000000740947 */ /* 0x000fea0003800000 */
[----:B------:R-:W-:Y:S01]  /*0bb0*/  IADD3 R11, PT, PT, R3, UR4, RZ ;  /* 0x00000004030b7c10 */ /* 0x000fe2000fffe0ff */
[----:B------:R-:W2:Y:S01]  /*0bc0*/  LDC.64 R6, c[0x0][0x390] ;  /* 0x0000e400ff067b82 */ /* 0x000ea20000000a00 */
[----:B------:R-:W-:Y:S02]  /*0bd0*/  VIADD R13, R4, -UR4 ;  /* 0x80000004040d7c36 */ /* 0x000fe40008000000 */
[----:B------:R-:W-:-:S04]  /*0be0*/  ISETP.GE.AND P0, PT, R11, UR6, PT ;  /* 0x000000060b007c0c */ /* 0x000fc8000bf06270 */
[----:B------:R-:W-:-:S13]  /*0bf0*/  ISETP.LT.OR P0, PT, R11, RZ, P0 ;  /* 0x000000ff0b00720c */ /* 0x000fda0000701670 */
[----:B------:R-:W3:Y:S01]  /*0c00*/  @!P0 LDC R5, c[0x0][0x398] ;  /* 0x0000e600ff058b82 */ /* 0x000ee20000000800 */
[----:B--2---:R-:W-:-:S07]  /*0c10*/  IMAD.WIDE R6, R13, 0x4, R6 ;  /* 0x000000040d067825 */ /* 0x004fce00078e0206 */
[----:B------:R-:W2:Y:S01]  /*0c20*/  @!P0 LDC.64 R8, c[0x0][0x388] ;  /* 0x0000e200ff088b82 */ /* 0x000ea20000000a00 */
[----:B---3--:R-:W-:-:S04]  /*0c30*/  @!P0 IMAD R5, R11, R5, R2 ;  /* 0x000000050b058224 */ /* 0x008fc800078e0202 */
[----:B--2---:R-:W-:Y:S02]  /*0c40*/  @!P0 IMAD.WIDE R8, R5, 0x4, R8 ;  /* 0x0000000405088825 */ /* 0x004fe400078e0208 */
[----:B------:R-:W0:Y:S04]  /*0c50*/  @!P0 LDG.E R5, desc[UR8][R6.64] ;  /* 0x0000000806058981 */ /* 0x000e28000c1e1900 */
[----:B------:R-:W0:Y:S01]  /*0c60*/  @!P0 LDG.E R9, desc[UR8][R8.64] ;  /* 0x0000000808098981 */ /* 0x000e22000c1e1900 */
[----:B------:R-:W-:Y:S01]  /*0c70*/  IADD3 R11, PT, PT, R11, 0x1, RZ ;  /* 0x000000010b0b7810 */ /* 0x000fe20007ffe0ff */
[----:B------:R-:W-:Y:S03]  /*0c80*/  BSSY.RECONVERGENT B0, `(.L_x_6) ;  /* 0x000000d000007945 */ /* 0x000fe60003800200 */
[----:B------:R-:W-:-:S04]  /*0c90*/  ISETP.GE.AND P1, PT, R11, UR6, PT ;  /* 0x000000060b007c0c */ /* 0x000fc8000bf26270 */
[----:B------:R-:W-:Y:S01]  /*0ca0*/  ISETP.LT.OR P1, PT, R11, RZ, P1 ;  /* 0x000000ff0b00720c */ /* 0x000fe20000f21670 */
[----:B01----:R-:W-:-:S05]  /*0cb0*/  @!P0 FFMA R0, R9, R5, R0 ;  /* 0x0000000509008223 */ /* 0x003fca0000000000 */
[----:B------:R0:W-:Y:S07]  /*0cc0*/  STG.E desc[UR8][R14.64], R0 ;  /* 0x000000000e007986 */ /* 0x0001ee000c101908 */
        /* <DEDUP_REMOVED lines=8> */
.L_x_7:
[----:B------:R-:W-:Y:S05]  /*0d50*/  BSYNC.RECONVERGENT B0 ;  /* 0x0000000000007941 */ /* 0x000fea0003800200 */
.L_x_6:
[----:B------:R2:W-:Y:S01]  /*0d60*/  STG.E desc[UR8][R14.64], R0 ;  /* 0x000000000e007986 */ /* 0x0005e2000c101908 */
[----:B------:R-:W-:-:S12]  /*0d70*/  UIADD3 UR4, UPT, UPT, UR4, 0x2, URZ ;  /* 0x0000000204047890 */ /* 0x000fd8000fffe0ff */
.L_x_5:
[----:B------:R-:W-:Y:S01]  /*0d80*/  IADD3 R3, PT, PT, R3, UR4, RZ ;  /* 0x0000000403037c10 */ /* 0x000fe2000fffe0ff */
[----:B------:R-:W-:Y:S03]  /*0d90*/  BSSY.RECONVERGENT B0, `(.L_x_8) ;  /* 0x000000e000007945 */ /* 0x000fe60003800200 */
[----:B------:R-:W-:-:S04]  /*0da0*/  ISETP.GE.AND P0, PT, R3, UR6, PT ;  /* 0x0000000603007c0c */ /* 0x000fc8000bf06270 */
[----:B------:R-:W-:-:S13]  /*0db0*/  ISETP.LT.OR P0, PT, R3, RZ, P0 ;  /* 0x000000ff0300720c */ /* 0x000fda0000701670 */
[----:B------:R-:W-:Y:S05]  /*0dc0*/  @P0 BRA `(.L_x_9) ;  /* 0x0000000000280947 */ /* 0x000fea0003800000 */
[----:B------:R-:W3:Y:S01]  /*0dd0*/  LDC.64 R8, c[0x0][0x390] ;  /* 0x0000e400ff087b82 */ /* 0x000ee20000000a00 */
[----:B------:R-:W4:Y:S01]  /*0de0*/  LDCU UR5, c[0x0][0x398] ;  /* 0x00007300ff0577ac */ /* 0x000f220008000800 */
[----:B------:R-:W-:-:S06]  /*0df0*/  IADD3 R5, PT, PT, R4, -UR4, RZ ;  /* 0x8000000404057c10 */ /* 0x000fcc000fffe0ff */
[----:B------:R-:W5:Y:S01]  /*0e00*/  LDC.64 R6, c[0x0][0x388] ;  /* 0x0000e200ff067b82 */ /* 0x000f620000000a00 */
[----:B----4-:R-:W-:Y:S02]  /*0e10*/  IMAD R3, R3, UR5, R2 ;  /* 0x0000000503037c24 */ /* 0x010fe4000f8e0202 */
[----:B---3--:R-:W-:-:S06]  /*0e20*/  IMAD.WIDE R4, R5, 0x4, R8 ;  /* 0x0000000405047825 */ /* 0x008fcc00078e0208 */
[----:B------:R-:W0:Y:S01]  /*0e30*/  LDG.E R4, desc[UR8][R4.64] ;  /* 0x0000000804047981 */ /* 0x000e22000c1e1900 */
[----:B-----5:R-:W-:-:S06]  /*0e40*/  IMAD.WIDE R2, R3, 0x4, R6 ;  /* 0x0000000403027825 */ /* 0x020fcc00078e0206 */
[----:B------:R-:W0:Y:S02]  /*0e50*/  LDG.E R3, desc[UR8][R2.64] ;  /* 0x0000000802037981 */ /* 0x000e24000c1e1900 */
[----:B012---:R-:W-:-:S07]  /*0e60*/  FFMA R0, R3, R4, R0 ;  /* 0x0000000403007223 */ /* 0x007fce0000000000 */
.L_x_9:
[----:B------:R-:W-:Y:S05]  /*0e70*/  BSYNC.RECONVERGENT B0 ;  /* 0x0000000000007941 */ /* 0x000fea0003800200 */
.L_x_8:
[----:B------:R-:W-:Y:S01]  /*0e80*/  STG.E desc[UR8][R14.64], R0 ;  /* 0x000000000e007986 */ /* 0x000fe2000c101908 */
[----:B------:R-:W-:Y:S05]  /*0e90*/  EXIT ;  /* 0x000000000000794d */ /* 0x000fea0003800000 */
.L_x_10:
[----:B------:R-:W-:-:S00]  /*0ea0*/  BRA `(.L_x_10) ;  /* 0xfffffffc00fc7947 */ /* 0x000fc0000383ffff */
[----:B------:R-:W-:-:S00]  /*0eb0*/  NOP ;  /* 0x0000000000007918 */ /* 0x000fc00000000000 */
        /* <DEDUP_REMOVED lines=12> */
.L_x_26:


//--------------------- .text._Z17convolutionRowGPUPfS_S_iii --------------------------
	.section	.text._Z17convolutionRowGPUPfS_S_iii,"ax",@progbits
	.align	128
        .global         _Z17convolutionRowGPUPfS_S_iii
        .type           _Z17convolutionRowGPUPfS_S_iii,@function
        .size           _Z17convolutionRowGPUPfS_S_iii,(.L_x_27 - _Z17convolutionRowGPUPfS_S_iii)
        .other          _Z17convolutionRowGPUPfS_S_iii,@"STO_CUDA_ENTRY STV_DEFAULT"
_Z17convolutionRowGPUPfS_S_iii:
.text._Z17convolutionRowGPUPfS_S_iii:
[----:B------:R-:W-:Y:S01]  /*0000*/  LDC R1, c[0x0][0x37c] ;  /* 0x0000df00ff017b82 */ /* 0x000fe20000000800 */
[----:B------:R-:W0:Y:S02]  /*0010*/  LDCU UR7, c[0x0][0x3a0] ;  /* 0x00007400ff0777ac */ /* 0x000e240008000800 */
[----:B0-----:R-:W-:-:S13]  /*0020*/  ISETP.LE.AND P0, PT, RZ, UR7, PT ;  /* 0x00000007ff007c0c */ /* 0x001fda000bf03270 */
[----:B------:R-:W-:Y:S05]  /*0030*/  @!P0 EXIT ;  /* 0x000000000000894d */ /* 0x000fea0003800000 */
[----:B------:R-:W0:Y:S01]  /*0040*/  S2R R0, SR_TID.X ;  /* 0x0000000000007919 */ /* 0x000e220000002100 */
[----:B------:R-:W1:Y:S01]  /*0050*/  LDC.64 R2, c[0x0][0x380] ;  /* 0x0000e000ff027b82 */ /* 0x000e620000000a00 */
[----:B------:R-:W0:Y:S01]  /*0060*/  LDCU UR5, c[0x0][0x39c] ;  /* 0x00007380ff0577ac */ /* 0x000e220008000800 */
[----:B------:R-:W0:Y:S01]  /*0070*/  S2R R7, SR_TID.Y ;  /* 0x0000000000077919 */ /* 0x000e220000002200 */
[----:B------:R-:W-:Y:S01]  /*0080*/  UISETP.GE.U32.AND UP0, UPT, UR7, 0x4, UPT ;  /* 0x000000040700788c */ /* 0x000fe2000bf06070 */
[----:B------:R-:W2:Y:S01]  /*0090*/  LDCU.64 UR8, c[0x0][0x358] ;  /* 0x00006b00ff0877ac */ /* 0x000ea20008000a00 */
[----:B------:R-:W-:Y:S01]  /*00a0*/  UIADD3 UR4, UPT, UPT, -UR7, URZ, URZ ;  /* 0x000000ff07047290 */ /* 0x000fe2000fffe1ff */
[----:B0-----:R-:W-:-:S04]  /*00b0*/  IMAD R5, R7, UR5, R0 ;  /* 0x0000000507057c24 */ /* 0x001fc8000f8e0200 */
[----:B-1----:R-:W-:-:S04]  /*00c0*/  IMAD.WIDE R2, R5, 0x4, R2 ;  /* 0x0000000405027825 */ /* 0x002fc800078e0202 */
[----:B------:R-:W-:Y:S01]  /*00d0*/  IMAD.MOV.U32 R5, RZ, RZ, RZ ;  /* 0x000000ffff057224 */ /* 0x000fe200078e00ff */
[----:B--2---:R-:W-:Y:S06]  /*00e0*/  BRA.U !UP0, `(.L_x_11) ;  /* 0x0000000508387547 */ /* 0x004fec000b800000 */
[----:B------:R-:W0:Y:S01]  /*00f0*/  LDCU UR10, c[0x0][0x398] ;  /* 0x00007300ff0a77ac */ /* 0x000e220008000800 */
[----:B------:R-:W1:Y:S01]  /*0100*/  LDC.64 R8, c[0x0][0x388] ;  /* 0x0000e200ff087b82 */ /* 0x000e620000000a00 */
[----:B------:R-:W-:Y:S02]  /*0110*/  HFMA2 R5, -RZ, RZ, 0, 0 ;  /* 0x00000000ff057431 */ /* 0x000fe400000001ff */
[----:B------:R-:W-:Y:S01]  /*0120*/  VIADD R4, R0, -UR7 ;  /* 0x8000000700047c36 */ /* 0x000fe20008000000 */
[----:B------:R-:W-:Y:S01]  /*0130*/  USHF.L.U32 UR6, UR7, 0x1, URZ ;  /* 0x0000000107067899 */ /* 0x000fe200080006ff */
[----:B------:R-:W2:Y:S03]  /*0140*/  LDCU UR11, c[0x0][0x398] ;  /* 0x00007300ff0b77ac */ /* 0x000ea60008000800 */
[----:B------:R-:W3:Y:S01]  /*0150*/  LDC.64 R10, c[0x0][0x390] ;  /* 0x0000e400ff0a7b82 */ /* 0x000ee20000000a00 */
[----:B------:R-:W-:-:S02]  /*0160*/  ULOP3.LUT UR4, UR6, 0xfffffff8, URZ, 0xc0, !UPT ;  /* 0xfffffff806047892 */ /* 0x000fc4000f8ec0ff */
[----:B------:R-:W-:Y:S01]  /*0170*/  IMAD.U32 R17, RZ, RZ, UR6 ;  /* 0x00000006ff117e24 */ /* 0x000fe2000f8e00ff */
[----:B------:R-:W-:Y:S02]  /*0180*/  UIADD3 UR5, UPT, UPT, -UR7, 0x3, URZ ;  /* 0x0000000307057890 */ /* 0x000fe4000fffe1ff */
[----:B------:R-:W-:Y:S01]  /*0190*/  UIADD3 UR4, UPT, UPT, -UR4, URZ, URZ ;  /* 0x000000ff04047290 */ /* 0x000fe2000fffe1ff */
[----:B0-----:R-:W-:-:S04]  /*01a0*/  IMAD R19, R7, UR10, R0 ;  /* 0x0000000a07137c24 */ /* 0x001fc8000f8e0200 */
[----:B------:R-:W-:-:S07]  /*01b0*/  VIADD R19, R19, -UR7 ;  /* 0x8000000713137c36 */ /* 0x000fce0008000000 */
.L_x_12:
[----:B--2---:R-:W-:Y:S01]  /*01c0*/  ISETP.GE.AND P0, PT, R4, UR11, PT ;  /* 0x0000000b04007c0c */ /* 0x004fe2000bf06270 */
[----:B-1----:R-:W-:-:S03]  /*01d0*/  IMAD.WIDE R14, R19, 0x4, R8 ;  /* 0x00000004130e7825 */ /* 0x002fc600078e0208 */
[----:B------:R-:W-:Y:S01]  /*01e0*/  ISETP.LT.OR P0, PT, R4, RZ, P0 ;  /* 0x000000ff0400720c */ /* 0x000fe20000701670 */
[----:B---3--:R-:W-:-:S12]  /*01f0*/  IMAD.WIDE R12, R17, 0x4, R10 ;  /* 0x00000004110c7825 */ /* 0x008fd800078e020a */
[----:B------:R-:W2:Y:S04]  /*0200*/  @!P0 LDG.E R6, desc[UR8][R14.64] ;  /* 0x000000080e068981 */ /* 0x000ea8000c1e1900 */
[----:B------:R-:W2:Y:S01]  /*0210*/  @!P0 LDG.E R16, desc[UR8][R12.64] ;  /* 0x000000080c108981 */ /* 0x000ea2000c1e1900 */
[----:B------:R-:W-:-:S04]  /*0220*/  IADD3 R18, PT, PT, R4, 0x1, RZ ;  /* 0x0000000104127810 */ /* 0x000fc80007ffe0ff */
[----:B------:R-:W-:-:S04]  /*0230*/  ISETP.GE.AND P1, PT, R18, UR11, PT ;  /* 0x0000000b12007c0c */ /* 0x000fc8000bf26270 */
[----:B------:R-:W-:Y:S01]  /*0240*/  ISETP.LT.OR P1, PT, R18, RZ, P1 ;  /* 0x000000ff1200720c */ /* 0x000fe20000f21670 */
[----:B------:R-:W-:Y:S02]  /*0250*/  VIADD R18, R4, 0x2 ;  /* 0x0000000204127836 */ /* 0x000fe40000000000 */
[----:B0-2---:R-:W-:-:S05]  /*0260*/  @!P0 FFMA R5, R6, R16, R5 ;  /* 0x0000001006058223 */ /* 0x005fca0000000005 */
[----:B------:R0:W-:Y:S05]  /*0270*/  STG.E desc[UR8][R2.64], R5 ;  /* 0x0000000502007986 */ /* 0x0001ea000c101908 */
[----:B------:R-:W0:Y:S04]  /*0280*/  @!P1 LDG.E R6, desc[UR8][R14.64+0x4] ;  /* 0x000004080e069981 */ /* 0x000e28000c1e1900 */
[----:B------:R-:W0:Y:S01]  /*0290*/  @!P1 LDG.E R16, desc[UR8][R12.64+-0x4] ;  /* 0xfffffc080c109981 */ /* 0x000e22000c1e1900 */
[----:B------:R-:W-:-:S04]  /*02a0*/  ISETP.GE.AND P0, PT, R18, UR11, PT ;  /* 0x0000000b12007c0c */ /* 0x000fc8000bf06270 */
[----:B------:R-:W-:Y:S01]  /*02b0*/  ISETP.LT.OR P0, PT, R18, RZ, P0 ;  /* 0x000000ff1200720c */ /* 0x000fe20000701670 */
[----:B------:R-:W-:Y:S02]  /*02c0*/  VIADD R18, R4, 0x3 ;  /* 0x0000000304127836 */ /* 0x000fe40000000000 */
[----:B0-----:R-:W-:-:S05]  /*02d0*/  @!P1 FFMA R5, R6, R16, R5 ;  /* 0x0000001006059223 */ /* 0x001fca0000000005 */
[----:B------:R0:W-:Y:S05]  /*02e0*/  STG.E desc[UR8][R2.64], R5 ;  /* 0x0000000502007986 */ /* 0x0001ea000c101908 */
[----:B------:R-:W0:Y:S04]  /*02f0*/  @!P0 LDG.E R6, desc[UR8][R14.64+0x8] ;  /* 0x000008080e068981 */ /* 0x000e28000c1e1900 */
[----:B------:R-:W0:Y:S01]  /*0300*/  @!P0 LDG.E R16, desc[UR8][R12.64+-0x8] ;  /* 0xfffff8080c108981 */ /* 0x000e22000c1e1900 */
[----:B------:R-:W-:-:S04]  /*0310*/  ISETP.GE.AND P1, PT, R18, UR11, PT ;  /* 0x0000000b12007c0c */ /* 0x000fc8000bf26270 */
[----:B------:R-:W-:Y:S02]  /*0320*/  ISETP.LT.OR P1, PT, R18, RZ, P1 ;  /* 0x000000ff1200720c */ /* 0x000fe40000f21670 */
[----:B------:R-:W-:Y:S01]  /*0330*/  IADD3 R18, PT, PT, R4, 0x4, RZ ;  /* 0x0000000404127810 */ /* 0x000fe20007ffe0ff */
[----:B0-----:R-:W-:-:S05]  /*0340*/  @!P0 FFMA R5, R6, R16, R5 ;  /* 0x0000001006058223 */ /* 0x001fca0000000005 */
        /* <DEDUP_REMOVED lines=26> */
[----:B0-----:R-:W-:-:S05]  /*04f0*/  @!P0 FFMA R5, R6, R16, R5 ;  /* 0x0000001006058223 */ /* 0x001fca0000000005 */
[----:B------:R0:W-:Y:S07]  /*0500*/  STG.E desc[UR8][R2.64], R5 ;  /* 0x0000000502007986 */ /* 0x0001ee000c101908 */
[----:B------:R-:W0:Y:S04]  /*0510*/  @!P1 LDG.E R6, desc[UR8][R14.64+0x1c] ;  /* 0x00001c080e069981 */ /* 0x000e28000c1e1900 */
[----:B------:R-:W0:Y:S01]  /*0520*/  @!P1 LDG.E R16, desc[UR8][R12.64+-0x1c] ;  /* 0xffffe4080c109981 */ /* 0x000e22000c1e1900 */
[----:B------:R-:W-:Y:S01]  /*0530*/  UIADD3 UR4, UPT, UPT, UR4, 0x8, URZ ;  /* 0x0000000804047890 */ /* 0x000fe2000fffe0ff */
[----:B------:R-:W-:Y:S01]  /*0540*/  VIADD R17, R17, 0xfffffff8 ;  /* 0xfffffff811117836 */ /* 0x000fe20000000000 */
[----:B------:R-:W-:Y:S01]  /*0550*/  IADD3 R19, PT, PT, R19, 0x8, RZ ;  /* 0x0000000813137810 */ /* 0x000fe20007ffe0ff */
[----:B------:R-:W-:Y:S01]  /*0560*/  VIADD R4, R4, 0x8 ;  /* 0x0000000804047836 */ /* 0x000fe20000000000 */
[----:B------:R-:W-:-:S02]  /*0570*/  UISETP.NE.AND UP0, UPT, UR4, URZ, UPT ;  /* 0x000000ff0400728c */ /* 0x000fc4000bf05270 */
[----:B------:R-:W-:Y:S01]  /*0580*/  UIADD3 UR5, UPT, UPT, UR5, 0x8, URZ ;  /* 0x0000000805057890 */ /* 0x000fe2000fffe0ff */
[----:B0-----:R-:W-:-:S05]  /*0590*/  @!P1 FFMA R5, R6, R16, R5 ;  /* 0x0000001006059223 */ /* 0x001fca0000000005 */
[----:B------:R0:W-:Y:S01]  /*05a0*/  STG.E desc[UR8][R2.64], R5 ;  /* 0x0000000502007986 */ /* 0x0001e2000c101908 */
[----:B------:R-:W-:Y:S05]  /*05b0*/  BRA.U UP0, `(.L_x_12) ;  /* 0xfffffffd00007547 */ /* 0x000fea000b83ffff */
[----:B------:R-:W-:-:S12]  /*05c0*/  UIADD3 UR4, UPT, UPT, UR5, -0x3, URZ ;  /* 0xfffffffd05047890 */ /* 0x000fd8000fffe0ff */
.L_x_11:
[----:B------:R-:W1:Y:S02]  /*05d0*/  LDC R4, c[0x0][0x3a0] ;  /* 0x0000e800ff047b82 */ /* 0x000e640000000800 */
[----:B-1----:R-:W-:-:S04]  /*05e0*/  SHF.L.U32 R6, R4, 0x1, RZ ;  /* 0x0000000104067819 */ /* 0x002fc800000006ff */
[----:B------:R-:W-:-:S04]  /*05f0*/  LOP3.LUT R6, R6, 0x6, RZ, 0xc0, !PT ;  /* 0x0000000606067812 */ /* 0x000fc800078ec0ff */
[----:B------:R-:W-:-:S13]  /*0600*/  ISETP.GE.U32.AND P0, PT, R6, 0x3, PT ;  /* 0x000000030600780c */ /* 0x000fda0003f06070 */
[----:B------:R-:W-:Y:S05]  /*0610*/  @!P0 BRA `(.L_x_13) ;  /* 0x0000000000b48947 */ /* 0x000fea0003800000 */
[----:B------:R-:W1:Y:S01]  /*0620*/  LDCU UR5, c[0x0][0x398] ;  /* 0x00007300ff0577ac */ /* 0x000e620008000800 */
[----:B------:R-:W2:Y:S01]  /*0630*/  LDC.64 R8, c[0x0][0x388] ;  /* 0x0000e200ff087b82 */ /* 0x000ea20000000a00 */
[----:B------:R-:W-:Y:S01]  /*0640*/  VIADD R16, R0, UR4 ;  /* 0x0000000400107c36 */ /* 0x000fe20008000000 */
[----:B------:R-:W-:-:S06]  /*0650*/  IADD3 R15, PT, PT, R4, -UR4, RZ ;  /* 0x80000004040f7c10 */ /* 0x000fcc000fffe0ff */
[----:B------:R-:W3:Y:S01]  /*0660*/  LDC.64 R10, c[0x0][0x390] ;  /* 0x0000e400ff0a7b82 */ /* 0x000ee20000000a00 */
[----:B-1----:R-:W-:Y:S01]  /*0670*/  ISETP.GE.AND P0, PT, R16, UR5, PT ;  /* 0x0000000510007c0c */ /* 0x002fe2000bf06270 */
[----:B------:R-:W-:-:S03]  /*0680*/  IMAD R13, R7, UR5, R16 ;  /* 0x00000005070d7c24 */ /* 0x000fc6000f8e0210 */
[----:B------:R-:W-:Y:S01]  /*0690*/  ISETP.LT.OR P0, PT, R16, RZ, P0 ;  /* 0x000000ff1000720c */ /* 0x000fe20000701670 */
[----:B--2---:R-:W-:-:S04]  /*06a0*/  IMAD.WIDE R8, R13, 0x4, R8 ;  /* 0x000000040d087825 */ /* 0x004fc800078e0208 */
[----:B---3--:R-:W-:-:S08]  /*06b0*/  IMAD.WIDE R10, R15, 0x4, R10 ;  /* 0x000000040f0a7825 */ /* 0x008fd000078e020a */
[----:B------:R-:W0:Y:S04]  /*06c0*/  @!P0 LDG.E R6, desc[UR8][R8.64] ;  /* 0x0000000808068981 */ /* 0x000e28000c1e1900 */
[----:B------:R-:W0:Y:S01]  /*06d0*/  @!P0 LDG.E R12, desc[UR8][R10.64] ;  /* 0x000000080a0c8981 */ /* 0x000e22000c1e1900 */
[C---:B------:R-:W-:Y:S01]  /*06e0*/  VIADD R13, R16.reuse, 0x1 ;  /* 0x00000001100d7836 */ /* 0x040fe20000000000 */
[C---:B------:R-:W-:Y:S01]  /*06f0*/  IADD3 R14, PT, PT, R16.reuse, 0x2, RZ ;  /* 0x00000002100e7810 */ /* 0x040fe20007ffe0ff */
[----:B------:R-:W-:Y:S01]  /*0700*/  VIADD R15, R16, 0x3 ;  /* 0x00000003100f7836 */ /* 0x000fe20000000000 */
[----:B------:R-:W-:Y:S02]  /*0710*/  BSSY.RECONVERGENT B0, `(.L_x_14) ;  /* 0x000000d000007945 */ /* 0x000fe40003800200 */
[----:B------:R-:W-:-:S02]  /*0720*/  ISETP.GE.AND P2, PT, R13, UR5, PT ;  /* 0x000000050d007c0c */ /* 0x000fc4000bf46270 */
[C---:B------:R-:W-:Y:S02]  /*0730*/  ISETP.GE.AND P3, PT, R14.reuse, UR5, PT ;  /* 0x000000050e007c0c */ /* 0x040fe4000bf66270 */
[----:B------:R-:W-:Y:S02]  /*0740*/  ISETP.LT.OR P2, PT, R13, RZ, P2 ;  /* 0x000000ff0d00720c */ /* 0x000fe40001741670 */
[C---:B------:R-:W-:Y:S02]  /*0750*/  ISETP.GE.AND P1, PT, R15.reuse, UR5, PT ;  /* 0x000000050f007c0c */ /* 0x040fe4000bf26270 */
[----:B------:R-:W-:Y:S02]  /*0760*/  ISETP.LT.OR P3, PT, R14, RZ, P3 ;  /* 0x000000ff0e00720c */ /* 0x000fe40001f61670 */
[----:B------:R-:W-:Y:S01]  /*0770*/  ISETP.LT.OR P1, PT, R15, RZ, P1 ;  /* 0x000000ff0f00720c */ /* 0x000fe20000f21670 */
[----:B0-----:R-:W-:-:S05]  /*0780*/  @!P0 FFMA R5, R6, R12, R5 ;  /* 0x0000000c06058223 */ /* 0x001fca0000000005 */
[----:B------:R0:W-:Y:S01]  /*0790*/  STG.E desc[UR8][R2.64], R5 ;  /* 0x0000000502007986 */ /* 0x0001e2000c101908 */
[----:B------:R-:W-:Y:S06]  /*07a0*/  @P2 BRA `(.L_x_15) ;  /* 0x00000000000c2947 */ /* 0x000fec0003800000 */
[----:B------:R-:W0:Y:S04]  /*07b0*/  LDG.E R6, desc[UR8][R8.64+0x4] ;  /* 0x0000040808067981 */ /* 0x000e28000c1e1900 */
[----:B------:R-:W0:Y:S02]  /*07c0*/  LDG.E R12, desc[UR8][R10.64+-0x4] ;  /* 0xfffffc080a0c7981 */ /* 0x000e24000c1e1900 */
[----:B0-----:R-:W-:-:S07]  /*07d0*/  FFMA R5, R6, R12, R5 ;  /* 0x0000000c06057223 */ /* 0x001fce0000000005 */
.L_x_15:
[----:B------:R-:W-:Y:S05]  /*07e0*/  BSYNC.RECONVERGENT B0 ;  /* 0x0000000000007941 */ /* 0x000fea0003800200 */
.L_x_14:
[----:B------:R1:W-:Y:S01]  /*07f0*/  STG.E desc[UR8][R2.64], R5 ;  /* 0x0000000502007986 */ /* 0x0003e2000c101908 */
[----:B------:R-:W-:Y:S04]  /*0800*/  BSSY.RECONVERGENT B0, `(.L_x_16) ;  /* 0x0000005000007945 */ /* 0x000fe80003800200 */
[----:B------:R-:W-:Y:S05]  /*0810*/  @P3 BRA `(.L_x_17) ;  /* 0x00000000000c3947 */ /* 0x000fea0003800000 */
[----:B------:R-:W0:Y:S04]  /*0820*/  LDG.E R6, desc[UR8][R8.64+0x8] ;  /* 0x0000080808067981 */ /* 0x000e28000c1e1900 */
[----:B------:R-:W0:Y:S02]  /*0830*/  LDG.E R12, desc[UR8][R10.64+-0x8] ;  /* 0xfffff8080a0c7981 */ /* 0x000e24000c1e1900 */
[----:B01----:R-:W-:-:S07]  /*0840*/  FFMA R5, R6, R12, R5 ;  /* 0x0000000c06057223 */ /* 0x003fce0000000005 */
.L_x_17:
[----:B------:R-:W-:Y:S05]  /*0850*/  BSYNC.RECONVERGENT B0 ;  /* 0x0000000000007941 */ /* 0x000fea0003800200 */
.L_x_16:
[----:B------:R2:W-:Y:S01]  /*0860*/  STG.E desc[UR8][R2.64], R5 ;  /* 0x0000000502007986 */ /* 0x0005e2000c101908 */
[----:B------:R-:W-:Y:S04]  /*0870*/  BSSY.RECONVERGENT B0, `(.L_x_18) ;  /* 0x0000005000007945 */ /* 0x000fe80003800200 */
[----:B------:R-:W-:Y:S05]  /*0880*/  @P1 BRA `(.L_x_19) ;  /* 0x00000000000c1947 */ /* 0x000fea0003800000 */
[----:B------:R-:W0:Y:S04]  /*0890*/  LDG.E R8, desc[UR8][R8.64+0xc] ;  /* 0x00000c0808087981 */ /* 0x000e28000c1e1900 */
[----:B------:R-:W0:Y:S02]  /*08a0*/  LDG.E R10, desc[UR8][R10.64+-0xc] ;  /* 0xfffff4080a0a7981 */ /* 0x000e24000c1e1900 */
[----:B012---:R-:W-:-:S07]  /*08b0*/  FFMA R5, R8, R10, R5 ;  /* 0x0000000a08057223 */ /* 0x007fce0000000005 */
.L_x_19:
[----:B------:R-:W-:Y:S05]  /*08c0*/  BSYNC.RECONVERGENT B0 ;  /* 0x0000000000007941 */ /* 0x000fea0003800200 */
.L_x_18:
[----:B------:R3:W-:Y:S01]  /*08d0*/  STG.E desc[UR8][R2.64], R5 ;  /* 0x0000000502007986 */ /* 0x0007e2000c101908 */
[----:B------:R-:W-:-:S12]  /*08e0*/  UIADD3 UR4, UPT, UPT, UR4, 0x4, URZ ;  /* 0x0000000404047890 */ /* 0x000fd8000fffe0ff */
.L_x_13:
[----:B------:R-:W-:-:S04]  /*08f0*/  LOP3.LUT R6, R4, 0x1, RZ, 0xc0, !PT ;  /* 0x0000000104067812 */ /* 0x000fc800078ec0ff */
[----:B------:R-:W-:-:S13]  /*0900*/  ISETP.NE.U32.AND P0, PT, R6, 0x1, PT ;  /* 0x000000010600780c */ /* 0x000fda0003f05070 */
[----:B------:R-:W-:Y:S05]  /*0910*/  @P0 BRA `(.L_x_20) ;  /* 0x0000000000640947 */ /* 0x000fea0003800000 */
[----:B------:R-:W4:Y:S01]  /*0920*/  LDCU UR5, c[0x0][0x398] ;  /* 0x00007300ff0577ac */ /* 0x000f220008000800 */
[----:B------:R-:W5:Y:S01]  /*0930*/  LDC.64 R8, c[0x0][0x388] ;  /* 0x0000e200ff087b82 */ /* 0x000f620000000a00 */
[----:B------:R-:W-:Y:S01]  /*0940*/  IADD3 R14, PT, PT, R0, UR4, RZ ;  /* 0x00000004000e7c10 */ /* 0x000fe2000fffe0ff */
[----:B------:R-:W-:-:S06]  /*0950*/  VIADD R15, R4, -UR4 ;  /* 0x80000004040f7c36 */ /* 0x000fcc0008000000 */
[----:B------:R-:W0:Y:S01]  /*0960*/  LDC.64 R10, c[0x0][0x390] ;  /* 0x0000e400ff0a7b82 */ /* 0x000e220000000a00 */
[----:B----4-:R-:W-:Y:S01]  /*0970*/  ISETP.GE.AND P0, PT, R14, UR5, PT ;  /* 0x000000050e007c0c */ /* 0x010fe2000bf06270 */
[----:B------:R-:W-:-:S03]  /*0980*/  IMAD R13, R7, UR5, R14 ;  /* 0x00000005070d7c24 */ /* 0x000fc6000f8e020e */
[----:B------:R-:W-:Y:S01]  /*0990*/  ISETP.LT.OR P0, PT, R14, RZ, P0 ;  /* 0x000000ff0e00720c */ /* 0x000fe20000701670 */
[----:B-----5:R-:W-:-:S04]  /*09a0*/  IMAD.WIDE R8, R13, 0x4, R8 ;  /* 0x000000040d087825 */ /* 0x020fc800078e0208 */
[----:B0-----:R-:W-:-:S08]  /*09b0*/  IMAD.WIDE R10, R15, 0x4, R10 ;  /* 0x000000040f0a7825 */ /* 0x001fd000078e020a */
[----:B------:R-:W1:Y:S04]  /*09c0*/  @!P0 LDG.E R6, desc[UR8][R8.64] ;  /* 0x0000000808068981 */ /* 0x000e68000c1e1900 */
[----:B------:R-:W1:Y:S01]  /*09d0*/  @!P0 LDG.E R12, desc[UR8][R10.64] ;  /* 0x000000080a0c8981 */ /* 0x000e62000c1e1900 */
[----:B------:R-:W-:Y:S01]  /*09e0*/  IADD3 R13, PT, PT, R14, 0x1, RZ ;  /* 0x000000010e0d7810 */ /* 0x000fe20007ffe0ff */
[----:B------:R-:W-:Y:S03]  /*09f0*/  BSSY.RECONVERGENT B0, `(.L_x_21) ;  /* 0x0000009000007945 */ /* 0x000fe60003800200 */
[----:B------:R-:W-:-:S04]  /*0a00*/  ISETP.GE.AND P1, PT, R13, UR5, PT ;  /* 0x000000050d007c0c */ /* 0x000fc8000bf26270 */
[----:B------:R-:W-:Y:S01]  /*0a10*/  ISETP.LT.OR P1, PT, R13, RZ, P1 ;  /* 0x000000ff0d00720c */ /* 0x000fe20000f21670 */
[----:B-123--:R-:W-:-:S05]  /*0a20*/  @!P0 FFMA R5, R6, R12, R5 ;  /* 0x0000000c06058223 */ /* 0x00efca0000000005 */
[----:B------:R0:W-:Y:S07]  /*0a30*/  STG.E desc[UR8][R2.64], R5 ;  /* 0x0000000502007986 */ /* 0x0001ee000c101908 */
[----:B------:R-:W-:Y:S05]  /*0a40*/  @P1 BRA `(.L_x_22) ;  /* 0x00000000000c1947 */ /* 0x000fea0003800000 */
[----:B------:R-:W0:Y:S04]  /*0a50*/  LDG.E R8, desc[UR8][R8.64+0x4] ;  /* 0x0000040808087981 */ /* 0x000e28000c1e1900 */
[----:B------:R-:W0:Y:S02]  /*0a60*/  LDG.E R10, desc[UR8][R10.64+-0x4] ;  /* 0xfffffc080a0a7981 */ /* 0x000e24000c1e1900 */
[----:B0-----:R-:W-:-:S07]  /*0a70*/  FFMA R5, R8, R10, R5 ;  /* 0x0000000a08057223 */ /* 0x001fce0000000005 */
.L_x_22:
[----:B------:R-:W-:Y:S05]  /*0a80*/  BSYNC.RECONVERGENT B0 ;  /* 0x0000000000007941 */ /* 0x000fea0003800200 */
.L_x_21:
[----:B------:R4:W-:Y:S01]  /*0a90*/  STG.E desc[UR8][R2.64], R5 ;  /* 0x0000000502007986 */ /* 0x0009e2000c101908 */
[----:B------:R-:W-:-:S12]  /*0aa0*/  UIADD3 UR4, UPT, UPT, UR4, 0x2, URZ ;  /* 0x0000000204047890 */ /* 0x000fd8000fffe0ff */
.L_x_20:
[----:B------:R-:W5:Y:S01]  /*0ab0*/  LDCU UR5, c[0x0][0x398] ;  /* 0x00007300ff0577ac */ /* 0x000f620008000800 */
[----:B------:R-:W-:Y:S01]  /*0ac0*/  VIADD R0, R0, UR4 ;  /* 0x0000000400007c36 */ /* 0x000fe20008000000 */
[----:B------:R-:W-:Y:S04]  /*0ad0*/  BSSY.RECONVERGENT B0, `(.L_x_23) ;  /* 0x000000d000007945 */ /* 0x000fe80003800200 */
[----:B-----5:R-:W-:-:S04]  /*0ae0*/  ISETP.GE.AND P0, PT, R0, UR5, PT ;  /* 0x0000000500007c0c */ /* 0x020fc8000bf06270 */
[----:B------:R-:W-:-:S13]  /*0af0*/  ISETP.LT.OR P0, PT, R0, RZ, P0 ;  /* 0x000000ff0000720c */ /* 0x000fda0000701670 */
[----:B------:R-:W-:Y:S05]  /*0b00*/  @P0 BRA `(.L_x_24) ;  /* 0x0000000000240947 */ /* 0x000fea0003800000 */
[----:B------:R-:W5:Y:S01]  /*0b10*/  LDC.64 R8, c[0x0][0x388] ;  /* 0x0000e200ff087b82 */ /* 0x000f620000000a00 */
[----:B------:R-:W-:Y:S01]  /*0b20*/  IMAD R7, R7, UR5, R0 ;  /* 0x0000000507077c24 */ /* 0x000fe2000f8e0200 */
[----:B------:R-:W-:-:S06]  /*0b30*/  IADD3 R13, PT, PT, R4, -UR4, RZ ;  /* 0x80000004040d7c10 */ /* 0x000fcc000fffe0ff */
[----:B------:R-:W0:Y:S01]  /*0b40*/  LDC.64 R10, c[0x0][0x390] ;  /* 0x0000e400ff0a7b82 */ /* 0x000e220000000a00 */
[----:B-----5:R-:W-:-:S06]  /*0b50*/  IMAD.WIDE R6, R7, 0x4, R8 ;  /* 0x0000000407067825 */ /* 0x020fcc00078e0208 */
[----:B------:R-:W1:Y:S01]  /*0b60*/  LDG.E R6, desc[UR8][R6.64] ;  /* 0x0000000806067981 */ /* 0x000e62000c1e1900 */
[----:B0-----:R-:W-:-:S06]  /*0b70*/  IMAD.WIDE R8, R13, 0x4, R10 ;  /* 0x000000040d087825 */ /* 0x001fcc00078e020a */
[----:B------:R-:W1:Y:S02]  /*0b80*/  LDG.E R8, desc[UR8][R8.64] ;  /* 0x0000000808087981 */ /* 0x000e64000c1e1900 */
[----:B-1234-:R-:W-:-:S07]  /*0b90*/  FFMA R5, R6, R8, R5 ;  /* 0x0000000806057223 */ /* 0x01efce0000000005 */
.L_x_24:
[----:B------:R-:W-:Y:S05]  /*0ba0*/  BSYNC.RECONVERGENT B0 ;  /* 0x0000000000007941 */ /* 0x000fea0003800200 */
.L_x_23:
[----:B------:R-:W-:Y:S01]  /*0bb0*/  STG.E desc[UR8][R2.64], R5 ;  /* 0x0000000502007986 */ /* 0x000fe2000c101908 */
[----:B------:R-:W-:Y:S05]  /*0bc0*/  EXIT ;  /* 0x000000000000794d */ /* 0x000fea0003800000 */
.L_x_25:
        /* <DEDUP_REMOVED lines=11> */
.L_x_27:


//--------------------- .nv.shared.reserved.0     --------------------------
	.section	.nv.shared.reserved.0,"aw",@nobits
	.weak		__nv_reservedSMEM_offset_0_alias
	.size		__nv_reservedSMEM_offset_0_alias, 0, 64
	.other		__nv_reservedSMEM_offset_0_alias,@"STO_CUDA_RESERVED_SHARED STV_DEFAULT"
__nv_reservedSMEM_offset_0_alias:
	.zero		0
	.zero		64


//--------------------- .nv.constant0._Z20convolutionColumnGPUPfS_S_iii --------------------------
	.section	.nv.constant0._Z20convolutionColumnGPUPfS_S_iii,"a",@progbits
	.sectionflags	@""
	.align	4
.nv.constant0._Z20convolutionColumnGPUPfS_S_iii:
	.zero		932


//--------------------- .nv.constant0._Z17convolutionRowGPUPfS_S_iii --------------------------
	.section	.nv.constant0._Z17convolutionRowGPUPfS_S_iii,"a",@progbits
	.sectionflags	@""
	.align	4
.nv.constant0._Z17convolutionRowGPUPfS_S_iii:
	.zero		932


//--------------------- SYMBOLS --------------------------

	.type		.nv.reservedSmem.offset0,@object
	.size		.nv.reservedSmem.offset0,0x4
